//
// Generated by NVIDIA NVVM Compiler
//
// Compiler Build ID: CL-36424714
// Cuda compilation tools, release 13.0, V13.0.88
// Based on NVVM 20.0.0
//

.version 9.0
.target sm_100
.address_size 64

	// .globl	_Z11init_curandP17curandStateXORWOWmx
.global .align 4 .b8 precalc_xorwow_matrix[102400];
.global .align 4 .b8 precalc_xorwow_offset_matrix[102400];
.global .align 4 .b8 mrg32k3aM1[2304];
.global .align 4 .b8 mrg32k3aM2[2304];
.global .align 4 .b8 mrg32k3aM1SubSeq[2016];
.global .align 4 .b8 mrg32k3aM2SubSeq[2016];
.global .align 4 .b8 mrg32k3aM1Seq[2304];
.global .align 4 .b8 mrg32k3aM2Seq[2304];
.const .align 8 .b8 __cr_lgamma_table[72];
.extern .shared .align 16 .b8 shared_count[];

.visible .entry _Z11init_curandP17curandStateXORWOWmx(
	.param .u64 .ptr .align 1 _Z11init_curandP17curandStateXORWOWmx_param_0,
	.param .u64 _Z11init_curandP17curandStateXORWOWmx_param_1,
	.param .u64 _Z11init_curandP17curandStateXORWOWmx_param_2
)
{
	.reg .pred 	%p<25>;
	.reg .b32 	%r<414>;
	.reg .b64 	%rd<19>;

	ld.param.u64 	%rd8, [_Z11init_curandP17curandStateXORWOWmx_param_0];
	ld.param.u64 	%rd9, [_Z11init_curandP17curandStateXORWOWmx_param_1];
	ld.param.u64 	%rd10, [_Z11init_curandP17curandStateXORWOWmx_param_2];
	mov.u32 	%r182, %ctaid.x;
	mov.u32 	%r183, %ntid.x;
	mov.u32 	%r184, %tid.x;
	mad.lo.s32 	%r185, %r182, %r183, %r184;
	cvt.u64.u32 	%rd18, %r185;
	setp.le.s64 	%p1, %rd10, %rd18;
	@%p1 bra 	$L__BB0_44;
	cvt.u32.u64 	%r186, %rd18;
	cvta.to.global.u64 	%rd11, %rd8;
	mad.lo.s64 	%rd2, %rd18, 48, %rd11;
	cvt.u32.u64 	%r187, %rd9;
	xor.b32  	%r188, %r187, -1429050551;
	mul.lo.s32 	%r189, %r188, 1099087573;
	{ .reg .b32 tmp; mov.b64 {tmp, %r190}, %rd9; }
	xor.b32  	%r191, %r190, -136515619;
	mul.lo.s32 	%r192, %r191, -1703105765;
	add.s32 	%r193, %r189, %r192;
	add.s32 	%r194, %r193, 6615241;
	add.s32 	%r195, %r189, 123456789;
	st.global.v2.u32 	[%rd2], {%r194, %r195};
	xor.b32  	%r196, %r189, 362436069;
	add.s32 	%r197, %r192, 521288629;
	st.global.v2.u32 	[%rd2+8], {%r196, %r197};
	xor.b32  	%r198, %r192, 88675123;
	add.s32 	%r199, %r189, 5783321;
	st.global.v2.u32 	[%rd2+16], {%r198, %r199};
	setp.eq.s32 	%p2, %r186, 0;
	@%p2 bra 	$L__BB0_43;
	mov.b32 	%r320, 0;
$L__BB0_3:
	and.b64  	%rd4, %rd18, 3;
	setp.eq.s64 	%p3, %rd4, 0;
	@%p3 bra 	$L__BB0_42;
	mul.wide.u32 	%rd12, %r320, 3200;
	mov.u64 	%rd13, precalc_xorwow_matrix;
	add.s64 	%rd5, %rd13, %rd12;
	cvt.u32.u64 	%r2, %rd4;
	mov.b32 	%r321, 0;
$L__BB0_5:
	mov.b32 	%r334, 0;
	mov.u32 	%r335, %r334;
	mov.u32 	%r336, %r334;
	mov.u32 	%r337, %r334;
	mov.u32 	%r338, %r334;
	mov.u32 	%r327, %r334;
$L__BB0_6:
	mul.wide.u32 	%rd14, %r327, 4;
	add.s64 	%rd15, %rd2, %rd14;
	ld.global.u32 	%r10, [%rd15+4];
	shl.b32 	%r11, %r327, 5;
	mov.b32 	%r333, 0;
$L__BB0_7:
	.pragma "nounroll";
	shr.u32 	%r204, %r10, %r333;
	and.b32  	%r205, %r204, 1;
	setp.eq.b32 	%p4, %r205, 1;
	not.pred 	%p5, %p4;
	add.s32 	%r206, %r11, %r333;
	mul.lo.s32 	%r207, %r206, 5;
	mul.wide.u32 	%rd16, %r207, 4;
	add.s64 	%rd6, %rd5, %rd16;
	@%p5 bra 	$L__BB0_9;
	ld.global.u32 	%r208, [%rd6];
	xor.b32  	%r338, %r338, %r208;
	ld.global.u32 	%r209, [%rd6+4];
	xor.b32  	%r337, %r337, %r209;
	ld.global.u32 	%r210, [%rd6+8];
	xor.b32  	%r336, %r336, %r210;
	ld.global.u32 	%r211, [%rd6+12];
	xor.b32  	%r335, %r335, %r211;
	ld.global.u32 	%r212, [%rd6+16];
	xor.b32  	%r334, %r334, %r212;
$L__BB0_9:
	and.b32  	%r214, %r204, 2;
	setp.eq.s32 	%p6, %r214, 0;
	@%p6 bra 	$L__BB0_11;
	ld.global.u32 	%r215, [%rd6+20];
	xor.b32  	%r338, %r338, %r215;
	ld.global.u32 	%r216, [%rd6+24];
	xor.b32  	%r337, %r337, %r216;
	ld.global.u32 	%r217, [%rd6+28];
	xor.b32  	%r336, %r336, %r217;
	ld.global.u32 	%r218, [%rd6+32];
	xor.b32  	%r335, %r335, %r218;
	ld.global.u32 	%r219, [%rd6+36];
	xor.b32  	%r334, %r334, %r219;
$L__BB0_11:
	and.b32  	%r221, %r204, 4;
	setp.eq.s32 	%p7, %r221, 0;
	@%p7 bra 	$L__BB0_13;
	ld.global.u32 	%r222, [%rd6+40];
	xor.b32  	%r338, %r338, %r222;
	ld.global.u32 	%r223, [%rd6+44];
	xor.b32  	%r337, %r337, %r223;
	ld.global.u32 	%r224, [%rd6+48];
	xor.b32  	%r336, %r336, %r224;
	ld.global.u32 	%r225, [%rd6+52];
	xor.b32  	%r335, %r335, %r225;
	ld.global.u32 	%r226, [%rd6+56];
	xor.b32  	%r334, %r334, %r226;
$L__BB0_13:
	and.b32  	%r228, %r204, 8;
	setp.eq.s32 	%p8, %r228, 0;
	@%p8 bra 	$L__BB0_15;
	ld.global.u32 	%r229, [%rd6+60];
	xor.b32  	%r338, %r338, %r229;
	ld.global.u32 	%r230, [%rd6+64];
	xor.b32  	%r337, %r337, %r230;
	ld.global.u32 	%r231, [%rd6+68];
	xor.b32  	%r336, %r336, %r231;
	ld.global.u32 	%r232, [%rd6+72];
	xor.b32  	%r335, %r335, %r232;
	ld.global.u32 	%r233, [%rd6+76];
	xor.b32  	%r334, %r334, %r233;
$L__BB0_15:
	and.b32  	%r235, %r204, 16;
	setp.eq.s32 	%p9, %r235, 0;
	@%p9 bra 	$L__BB0_17;
	ld.global.u32 	%r236, [%rd6+80];
	xor.b32  	%r338, %r338, %r236;
	ld.global.u32 	%r237, [%rd6+84];
	xor.b32  	%r337, %r337, %r237;
	ld.global.u32 	%r238, [%rd6+88];
	xor.b32  	%r336, %r336, %r238;
	ld.global.u32 	%r239, [%rd6+92];
	xor.b32  	%r335, %r335, %r239;
	ld.global.u32 	%r240, [%rd6+96];
	xor.b32  	%r334, %r334, %r240;
$L__BB0_17:
	and.b32  	%r242, %r204, 32;
	setp.eq.s32 	%p10, %r242, 0;
	@%p10 bra 	$L__BB0_19;
	ld.global.u32 	%r243, [%rd6+100];
	xor.b32  	%r338, %r338, %r243;
	ld.global.u32 	%r244, [%rd6+104];
	xor.b32  	%r337, %r337, %r244;
	ld.global.u32 	%r245, [%rd6+108];
	xor.b32  	%r336, %r336, %r245;
	ld.global.u32 	%r246, [%rd6+112];
	xor.b32  	%r335, %r335, %r246;
	ld.global.u32 	%r247, [%rd6+116];
	xor.b32  	%r334, %r334, %r247;
$L__BB0_19:
	and.b32  	%r249, %r204, 64;
	setp.eq.s32 	%p11, %r249, 0;
	@%p11 bra 	$L__BB0_21;
	ld.global.u32 	%r250, [%rd6+120];
	xor.b32  	%r338, %r338, %r250;
	ld.global.u32 	%r251, [%rd6+124];
	xor.b32  	%r337, %r337, %r251;
	ld.global.u32 	%r252, [%rd6+128];
	xor.b32  	%r336, %r336, %r252;
	ld.global.u32 	%r253, [%rd6+132];
	xor.b32  	%r335, %r335, %r253;
	ld.global.u32 	%r254, [%rd6+136];
	xor.b32  	%r334, %r334, %r254;
$L__BB0_21:
	and.b32  	%r256, %r204, 128;
	setp.eq.s32 	%p12, %r256, 0;
	@%p12 bra 	$L__BB0_23;
	ld.global.u32 	%r257, [%rd6+140];
	xor.b32  	%r338, %r338, %r257;
	ld.global.u32 	%r258, [%rd6+144];
	xor.b32  	%r337, %r337, %r258;
	ld.global.u32 	%r259, [%rd6+148];
	xor.b32  	%r336, %r336, %r259;
	ld.global.u32 	%r260, [%rd6+152];
	xor.b32  	%r335, %r335, %r260;
	ld.global.u32 	%r261, [%rd6+156];
	xor.b32  	%r334, %r334, %r261;
$L__BB0_23:
	and.b32  	%r263, %r204, 256;
	setp.eq.s32 	%p13, %r263, 0;
	@%p13 bra 	$L__BB0_25;
	ld.global.u32 	%r264, [%rd6+160];
	xor.b32  	%r338, %r338, %r264;
	ld.global.u32 	%r265, [%rd6+164];
	xor.b32  	%r337, %r337, %r265;
	ld.global.u32 	%r266, [%rd6+168];
	xor.b32  	%r336, %r336, %r266;
	ld.global.u32 	%r267, [%rd6+172];
	xor.b32  	%r335, %r335, %r267;
	ld.global.u32 	%r268, [%rd6+176];
	xor.b32  	%r334, %r334, %r268;
$L__BB0_25:
	and.b32  	%r270, %r204, 512;
	setp.eq.s32 	%p14, %r270, 0;
	@%p14 bra 	$L__BB0_27;
	ld.global.u32 	%r271, [%rd6+180];
	xor.b32  	%r338, %r338, %r271;
	ld.global.u32 	%r272, [%rd6+184];
	xor.b32  	%r337, %r337, %r272;
	ld.global.u32 	%r273, [%rd6+188];
	xor.b32  	%r336, %r336, %r273;
	ld.global.u32 	%r274, [%rd6+192];
	xor.b32  	%r335, %r335, %r274;
	ld.global.u32 	%r275, [%rd6+196];
	xor.b32  	%r334, %r334, %r275;
$L__BB0_27:
	and.b32  	%r277, %r204, 1024;
	setp.eq.s32 	%p15, %r277, 0;
	@%p15 bra 	$L__BB0_29;
	ld.global.u32 	%r278, [%rd6+200];
	xor.b32  	%r338, %r338, %r278;
	ld.global.u32 	%r279, [%rd6+204];
	xor.b32  	%r337, %r337, %r279;
	ld.global.u32 	%r280, [%rd6+208];
	xor.b32  	%r336, %r336, %r280;
	ld.global.u32 	%r281, [%rd6+212];
	xor.b32  	%r335, %r335, %r281;
	ld.global.u32 	%r282, [%rd6+216];
	xor.b32  	%r334, %r334, %r282;
$L__BB0_29:
	and.b32  	%r284, %r204, 2048;
	setp.eq.s32 	%p16, %r284, 0;
	@%p16 bra 	$L__BB0_31;
	ld.global.u32 	%r285, [%rd6+220];
	xor.b32  	%r338, %r338, %r285;
	ld.global.u32 	%r286, [%rd6+224];
	xor.b32  	%r337, %r337, %r286;
	ld.global.u32 	%r287, [%rd6+228];
	xor.b32  	%r336, %r336, %r287;
	ld.global.u32 	%r288, [%rd6+232];
	xor.b32  	%r335, %r335, %r288;
	ld.global.u32 	%r289, [%rd6+236];
	xor.b32  	%r334, %r334, %r289;
$L__BB0_31:
	and.b32  	%r291, %r204, 4096;
	setp.eq.s32 	%p17, %r291, 0;
	@%p17 bra 	$L__BB0_33;
	ld.global.u32 	%r292, [%rd6+240];
	xor.b32  	%r338, %r338, %r292;
	ld.global.u32 	%r293, [%rd6+244];
	xor.b32  	%r337, %r337, %r293;
	ld.global.u32 	%r294, [%rd6+248];
	xor.b32  	%r336, %r336, %r294;
	ld.global.u32 	%r295, [%rd6+252];
	xor.b32  	%r335, %r335, %r295;
	ld.global.u32 	%r296, [%rd6+256];
	xor.b32  	%r334, %r334, %r296;
$L__BB0_33:
	and.b32  	%r298, %r204, 8192;
	setp.eq.s32 	%p18, %r298, 0;
	@%p18 bra 	$L__BB0_35;
	ld.global.u32 	%r299, [%rd6+260];
	xor.b32  	%r338, %r338, %r299;
	ld.global.u32 	%r300, [%rd6+264];
	xor.b32  	%r337, %r337, %r300;
	ld.global.u32 	%r301, [%rd6+268];
	xor.b32  	%r336, %r336, %r301;
	ld.global.u32 	%r302, [%rd6+272];
	xor.b32  	%r335, %r335, %r302;
	ld.global.u32 	%r303, [%rd6+276];
	xor.b32  	%r334, %r334, %r303;
$L__BB0_35:
	and.b32  	%r305, %r204, 16384;
	setp.eq.s32 	%p19, %r305, 0;
	@%p19 bra 	$L__BB0_37;
	ld.global.u32 	%r306, [%rd6+280];
	xor.b32  	%r338, %r338, %r306;
	ld.global.u32 	%r307, [%rd6+284];
	xor.b32  	%r337, %r337, %r307;
	ld.global.u32 	%r308, [%rd6+288];
	xor.b32  	%r336, %r336, %r308;
	ld.global.u32 	%r309, [%rd6+292];
	xor.b32  	%r335, %r335, %r309;
	ld.global.u32 	%r310, [%rd6+296];
	xor.b32  	%r334, %r334, %r310;
$L__BB0_37:
	and.b32  	%r312, %r204, 32768;
	setp.eq.s32 	%p20, %r312, 0;
	@%p20 bra 	$L__BB0_39;
	ld.global.u32 	%r313, [%rd6+300];
	xor.b32  	%r338, %r338, %r313;
	ld.global.u32 	%r314, [%rd6+304];
	xor.b32  	%r337, %r337, %r314;
	ld.global.u32 	%r315, [%rd6+308];
	xor.b32  	%r336, %r336, %r315;
	ld.global.u32 	%r316, [%rd6+312];
	xor.b32  	%r335, %r335, %r316;
	ld.global.u32 	%r317, [%rd6+316];
	xor.b32  	%r334, %r334, %r317;
$L__BB0_39:
	add.s32 	%r333, %r333, 16;
	setp.ne.s32 	%p21, %r333, 32;
	@%p21 bra 	$L__BB0_7;
	mad.lo.s32 	%r318, %r327, -31, %r11;
	add.s32 	%r327, %r318, 1;
	setp.ne.s32 	%p22, %r327, 5;
	@%p22 bra 	$L__BB0_6;
	st.global.u32 	[%rd2+4], %r338;
	st.global.u32 	[%rd2+8], %r337;
	st.global.u32 	[%rd2+12], %r336;
	st.global.u32 	[%rd2+16], %r335;
	st.global.u32 	[%rd2+20], %r334;
	add.s32 	%r321, %r321, 1;
	setp.lt.u32 	%p23, %r321, %r2;
	@%p23 bra 	$L__BB0_5;
$L__BB0_42:
	shr.u64 	%rd7, %rd18, 2;
	add.s32 	%r320, %r320, 1;
	setp.gt.u64 	%p24, %rd18, 3;
	mov.u64 	%rd18, %rd7;
	@%p24 bra 	$L__BB0_3;
$L__BB0_43:
	mov.b32 	%r319, 0;
	st.global.v2.u32 	[%rd2+24], {%r319, %r319};
	st.global.u32 	[%rd2+32], %r319;
	mov.b64 	%rd17, 0;
	st.global.u64 	[%rd2+40], %rd17;
$L__BB0_44:
	ret;

}
	// .globl	_Z21monte_carlo_pi_kernelxP17curandStateXORWOWPy
.visible .entry _Z21monte_carlo_pi_kernelxP17curandStateXORWOWPy(
	.param .u64 _Z21monte_carlo_pi_kernelxP17curandStateXORWOWPy_param_0,
	.param .u64 .ptr .align 1 _Z21monte_carlo_pi_kernelxP17curandStateXORWOWPy_param_1,
	.param .u64 .ptr .align 1 _Z21monte_carlo_pi_kernelxP17curandStateXORWOWPy_param_2
)
{
	.reg .pred 	%p<8>;
	.reg .b32 	%r<57>;
	.reg .b64 	%rd<31>;
	.reg .b64 	%fd<9>;

	ld.param.u64 	%rd9, [_Z21monte_carlo_pi_kernelxP17curandStateXORWOWPy_param_0];
	ld.param.u64 	%rd10, [_Z21monte_carlo_pi_kernelxP17curandStateXORWOWPy_param_1];
	ld.param.u64 	%rd11, [_Z21monte_carlo_pi_kernelxP17curandStateXORWOWPy_param_2];
	mov.u32 	%r1, %tid.x;
	shl.b32 	%r6, %r1, 3;
	mov.u32 	%r7, shared_count;
	add.s32 	%r2, %r7, %r6;
	mov.b64 	%rd12, 0;
	st.shared.u64 	[%r2], %rd12;
	bar.sync 	0;
	mov.u32 	%r8, %ctaid.x;
	mov.u32 	%r56, %ntid.x;
	mad.lo.s32 	%r9, %r8, %r56, %r1;
	cvt.u64.u32 	%rd30, %r9;
	mov.u32 	%r10, %nctaid.x;
	mul.lo.s32 	%r11, %r56, %r10;
	cvt.u64.u32 	%rd2, %r11;
	setp.le.s64 	%p1, %rd9, %rd30;
	@%p1 bra 	$L__BB1_5;
	cvta.to.global.u64 	%rd13, %rd10;
	mad.lo.s64 	%rd14, %rd30, 48, %rd13;
	add.s64 	%rd29, %rd14, 16;
	mul.lo.s64 	%rd4, %rd2, 48;
$L__BB1_2:
	ld.global.v2.u32 	{%r12, %r13}, [%rd29+-16];
	shr.u32 	%r14, %r13, 2;
	xor.b32  	%r15, %r14, %r13;
	ld.global.v2.u32 	{%r16, %r17}, [%rd29+-8];
	ld.global.v2.u32 	{%r18, %r19}, [%rd29];
	shl.b32 	%r20, %r19, 4;
	shl.b32 	%r21, %r15, 1;
	xor.b32  	%r22, %r21, %r20;
	xor.b32  	%r23, %r22, %r15;
	xor.b32  	%r24, %r23, %r19;
	add.s32 	%r25, %r12, %r24;
	add.s32 	%r26, %r25, 362437;
	shr.u32 	%r27, %r16, 2;
	xor.b32  	%r28, %r27, %r16;
	shl.b32 	%r29, %r24, 4;
	shl.b32 	%r30, %r28, 1;
	xor.b32  	%r31, %r30, %r29;
	xor.b32  	%r32, %r31, %r28;
	xor.b32  	%r33, %r32, %r24;
	add.s32 	%r34, %r12, %r33;
	add.s32 	%r35, %r34, 724874;
	cvt.u64.u32 	%rd15, %r26;
	mul.wide.u32 	%rd16, %r35, 2097152;
	xor.b64  	%rd17, %rd16, %rd15;
	cvt.rn.f64.u64 	%fd1, %rd17;
	fma.rn.f64 	%fd2, %fd1, 0d3CA0000000000000, 0d3C90000000000000;
	fma.rn.f64 	%fd3, %fd2, 0d4000000000000000, 0dBFF0000000000000;
	shr.u32 	%r36, %r17, 2;
	xor.b32  	%r37, %r36, %r17;
	shl.b32 	%r38, %r33, 4;
	shl.b32 	%r39, %r37, 1;
	xor.b32  	%r40, %r39, %r38;
	xor.b32  	%r41, %r40, %r37;
	xor.b32  	%r42, %r41, %r33;
	add.s32 	%r43, %r12, %r42;
	add.s32 	%r44, %r43, 1087311;
	shr.u32 	%r45, %r18, 2;
	xor.b32  	%r46, %r45, %r18;
	st.global.v2.u32 	[%rd29+-8], {%r24, %r33};
	shl.b32 	%r47, %r42, 4;
	shl.b32 	%r48, %r46, 1;
	xor.b32  	%r49, %r48, %r47;
	xor.b32  	%r50, %r49, %r46;
	xor.b32  	%r51, %r50, %r42;
	st.global.v2.u32 	[%rd29], {%r42, %r51};
	add.s32 	%r52, %r12, 1449748;
	st.global.v2.u32 	[%rd29+-16], {%r52, %r19};
	add.s32 	%r53, %r51, %r52;
	cvt.u64.u32 	%rd18, %r44;
	mul.wide.u32 	%rd19, %r53, 2097152;
	xor.b64  	%rd20, %rd19, %rd18;
	cvt.rn.f64.u64 	%fd4, %rd20;
	fma.rn.f64 	%fd5, %fd4, 0d3CA0000000000000, 0d3C90000000000000;
	fma.rn.f64 	%fd6, %fd5, 0d4000000000000000, 0dBFF0000000000000;
	mul.f64 	%fd7, %fd6, %fd6;
	fma.rn.f64 	%fd8, %fd3, %fd3, %fd7;
	setp.gtu.f64 	%p2, %fd8, 0d3FF0000000000000;
	@%p2 bra 	$L__BB1_4;
	ld.shared.u64 	%rd21, [%r2];
	add.s64 	%rd22, %rd21, 1;
	st.shared.u64 	[%r2], %rd22;
$L__BB1_4:
	add.s64 	%rd30, %rd30, %rd2;
	add.s64 	%rd29, %rd29, %rd4;
	setp.lt.s64 	%p3, %rd30, %rd9;
	@%p3 bra 	$L__BB1_2;
$L__BB1_5:
	bar.sync 	0;
	setp.lt.u32 	%p4, %r56, 2;
	@%p4 bra 	$L__BB1_9;
$L__BB1_6:
	shr.u32 	%r5, %r56, 1;
	setp.ge.u32 	%p5, %r1, %r5;
	@%p5 bra 	$L__BB1_8;
	shl.b32 	%r54, %r5, 3;
	add.s32 	%r55, %r2, %r54;
	ld.shared.u64 	%rd23, [%r55];
	ld.shared.u64 	%rd24, [%r2];
	add.s64 	%rd25, %rd24, %rd23;
	st.shared.u64 	[%r2], %rd25;
$L__BB1_8:
	bar.sync 	0;
	setp.gt.u32 	%p6, %r56, 3;
	mov.u32 	%r56, %r5;
	@%p6 bra 	$L__BB1_6;
$L__BB1_9:
	setp.ne.s32 	%p7, %r1, 0;
	@%p7 bra 	$L__BB1_11;
	ld.shared.u64 	%rd26, [shared_count];
	cvta.to.global.u64 	%rd27, %rd11;
	atom.global.add.u64 	%rd28, [%rd27], %rd26;
$L__BB1_11:
	ret;

}


// ===== COMPILED SASS (sm_100) =====

	.target	sm_100

	.elftype	@"ET_EXEC"


//--------------------- .note.nv.tkinfo           --------------------------
	.section	.note.nv.tkinfo,"",@"SHT_NOTE"
	.sectionflags	@"SHF_NOTE_NV_TKINFO"
	.tkinfo
        /*0018*/ 	.word	0x00000002
        /*0030*/ 	.string	""
        /*0030*/ 	.string	"ptxas"
        /*0030*/ 	.string	"Cuda compilation tools, release 13.0, V13.0.88"
        /*0030*/ 	.string	"Build cuda_13.0.r13.0/compiler.36424714_0"
        /*0030*/ 	.string	"-arch sm_100 -m 64 "



//--------------------- .note.nv.cuinfo           --------------------------
	.section	.note.nv.cuinfo,"",@"SHT_NOTE"
	.sectionflags	@"SHF_NOTE_NV_CUINFO"
        /*0018*/ 	.short	0x0002
        /*001a*/ 	.short	0x0064
        /*001c*/ 	.short	0x0082
	.zero		2


//--------------------- .nv.info                  --------------------------
	.section	.nv.info,"",@"SHT_CUDA_INFO"
	.align	4


	//----- nvinfo : EIATTR_REGCOUNT
	.align		4
        /*0000*/ 	.byte	0x04, 0x2f
        /*0002*/ 	.short	(.L_10 - .L_9)
	.align		4
.L_9:
        /*0004*/ 	.word	index@(_Z11init_curandP17curandStateXORWOWmx)
        /*0008*/ 	.word	0x0000001f


	//----- nvinfo : EIATTR_FRAME_SIZE
	.align		4
.L_10:
        /*000c*/ 	.byte	0x04, 0x11
        /*000e*/ 	.short	(.L_12 - .L_11)
	.align		4
.L_11:
        /*0010*/ 	.word	index@(_Z11init_curandP17curandStateXORWOWmx)
        /*0014*/ 	.word	0x00000000


	//----- nvinfo : EIATTR_REGCOUNT
	.align		4
.L_12:
        /*0018*/ 	.byte	0x04, 0x2f
        /*001a*/ 	.short	(.L_14 - .L_13)
	.align		4
.L_13:
        /*001c*/ 	.word	index@(_Z21monte_carlo_pi_kernelxP17curandStateXORWOWPy)
        /*0020*/ 	.word	0x0000001e


	//----- nvinfo : EIATTR_FRAME_SIZE
	.align		4
.L_14:
        /*0024*/ 	.byte	0x04, 0x11
        /*0026*/ 	.short	(.L_16 - .L_15)
	.align		4
.L_15:
        /*0028*/ 	.word	index@(_Z21monte_carlo_pi_kernelxP17curandStateXORWOWPy)
        /*002c*/ 	.word	0x00000000


	//----- nvinfo : EIATTR_MIN_STACK_SIZE
	.align		4
.L_16:
        /*0030*/ 	.byte	0x04, 0x12
        /*0032*/ 	.short	(.L_18 - .L_17)
	.align		4
.L_17:
        /*0034*/ 	.word	index@(_Z21monte_carlo_pi_kernelxP17curandStateXORWOWPy)
        /*0038*/ 	.word	0x00000000


	//----- nvinfo : EIATTR_MIN_STACK_SIZE
	.align		4
.L_18:
        /*003c*/ 	.byte	0x04, 0x12
        /*003e*/ 	.short	(.L_20 - .L_19)
	.align		4
.L_19:
        /*0040*/ 	.word	index@(_Z11init_curandP17curandStateXORWOWmx)
        /*0044*/ 	.word	0x00000000
.L_20:


//--------------------- .nv.compat                --------------------------
	.section	.nv.compat,"",@"SHT_CUDA_COMPAT_INFO"
	.align	4
        /*0000*/ 	.byte	0x02, 0x09, 0x00, 0x00, 0x02, 0x02, 0x01, 0x00, 0x02, 0x05, 0x05, 0x00, 0x03, 0x07, 0x01, 0x01
        /*0010*/ 	.byte	0x02, 0x03, 0x00, 0x00, 0x02, 0x06, 0x01, 0x00, 0x04, 0x0b, 0x08, 0x00, 0x01, 0x00, 0x00, 0x00
        /*0020*/ 	.byte	0x00, 0x00, 0x00, 0x00


//--------------------- .nv.info._Z21monte_carlo_pi_kernelxP17curandStateXORWOWPy --------------------------
	.section	.nv.info._Z21monte_carlo_pi_kernelxP17curandStateXORWOWPy,"",@"SHT_CUDA_INFO"
	.sectionflags	@""
	.align	4


	//----- nvinfo : EIATTR_CUDA_API_VERSION
	.align		4
        /*0000*/ 	.byte	0x04, 0x37
        /*0002*/ 	.short	(.L_22 - .L_21)
.L_21:
        /*0004*/ 	.word	0x00000082


	//----- nvinfo : EIATTR_KPARAM_INFO
	.align		4
.L_22:
        /*0008*/ 	.byte	0x04, 0x17
        /*000a*/ 	.short	(.L_24 - .L_23)
.L_23:
        /*000c*/ 	.word	0x00000000
        /*0010*/ 	.short	0x0002
        /*0012*/ 	.short	0x0010
        /*0014*/ 	.byte	0x00, 0xf5, 0x21, 0x00


	//----- nvinfo : EIATTR_KPARAM_INFO
	.align		4
.L_24:
        /*0018*/ 	.byte	0x04, 0x17
        /*001a*/ 	.short	(.L_26 - .L_25)
.L_25:
        /*001c*/ 	.word	0x00000000
        /*0020*/ 	.short	0x0001
        /*0022*/ 	.short	0x0008
        /*0024*/ 	.byte	0x00, 0xf5, 0x21, 0x00


	//----- nvinfo : EIATTR_KPARAM_INFO
	.align		4
.L_26:
        /*0028*/ 	.byte	0x04, 0x17
        /*002a*/ 	.short	(.L_28 - .L_27)
.L_27:
        /*002c*/ 	.word	0x00000000
        /*0030*/ 	.short	0x0000
        /*0032*/ 	.short	0x0000
        /*0034*/ 	.byte	0x00, 0xf0, 0x21, 0x00


	//----- nvinfo : EIATTR_SPARSE_MMA_MASK
	.align		4
.L_28:
        /*0038*/ 	.byte	0x03, 0x50
        /*003a*/ 	.short	0x0000


	//----- nvinfo : EIATTR_MAXREG_COUNT
	.align		4
        /*003c*/ 	.byte	0x03, 0x1b
        /*003e*/ 	.short	0x00ff


	//----- nvinfo : EIATTR_NUM_BARRIERS
	.align		4
        /*0040*/ 	.byte	0x02, 0x4c
        /*0042*/ 	.byte	0x01
	.zero		1


	//----- nvinfo : EIATTR_MERCURY_ISA_VERSION
	.align		4
        /*0044*/ 	.byte	0x03, 0x5f
        /*0046*/ 	.short	0x0101


	//----- nvinfo : EIATTR_VRC_CTA_INIT_COUNT
	.align		4
        /*0048*/ 	.byte	0x02, 0x4a
	.zero		1
	.zero		1


	//----- nvinfo : EIATTR_EXIT_INSTR_OFFSETS
	.align		4
        /*004c*/ 	.byte	0x04, 0x1c
        /*004e*/ 	.short	(.L_30 - .L_29)


	//   ....[0]....
.L_29:
        /*0050*/ 	.word	0x000006e0


	//   ....[1]....
        /*0054*/ 	.word	0x00000750


	//----- nvinfo : EIATTR_CRS_STACK_SIZE
	.align		4
.L_30:
        /*0058*/ 	.byte	0x04, 0x1e
        /*005a*/ 	.short	(.L_32 - .L_31)
.L_31:
        /*005c*/ 	.word	0x00000000


	//----- nvinfo : EIATTR_CBANK_PARAM_SIZE
	.align		4
.L_32:
        /*0060*/ 	.byte	0x03, 0x19
        /*0062*/ 	.short	0x0018


	//----- nvinfo : EIATTR_PARAM_CBANK
	.align		4
        /*0064*/ 	.byte	0x04, 0x0a
        /*0066*/ 	.short	(.L_34 - .L_33)
	.align		4
.L_33:
        /*0068*/ 	.word	index@(.nv.constant0._Z21monte_carlo_pi_kernelxP17curandStateXORWOWPy)
        /*006c*/ 	.short	0x0380
        /*006e*/ 	.short	0x0018


	//----- nvinfo : EIATTR_SW_WAR
	.align		4
.L_34:
        /*0070*/ 	.byte	0x04, 0x36
        /*0072*/ 	.short	(.L_36 - .L_35)
.L_35:
        /*0074*/ 	.word	0x00000008
.L_36:


//--------------------- .nv.info._Z11init_curandP17curandStateXORWOWmx --------------------------
	.section	.nv.info._Z11init_curandP17curandStateXORWOWmx,"",@"SHT_CUDA_INFO"
	.sectionflags	@""
	.align	4


	//----- nvinfo : EIATTR_CUDA_API_VERSION
	.align		4
        /*0000*/ 	.byte	0x04, 0x37
        /*0002*/ 	.short	(.L_38 - .L_37)
.L_37:
        /*0004*/ 	.word	0x00000082


	//----- nvinfo : EIATTR_KPARAM_INFO
	.align		4
.L_38:
        /*0008*/ 	.byte	0x04, 0x17
        /*000a*/ 	.short	(.L_40 - .L_39)
.L_39:
        /*000c*/ 	.word	0x00000000
        /*0010*/ 	.short	0x0002
        /*0012*/ 	.short	0x0010
        /*0014*/ 	.byte	0x00, 0xf0, 0x21, 0x00


	//----- nvinfo : EIATTR_KPARAM_INFO
	.align		4
.L_40:
        /*0018*/ 	.byte	0x04, 0x17
        /*001a*/ 	.short	(.L_42 - .L_41)
.L_41:
        /*001c*/ 	.word	0x00000000
        /*0020*/ 	.short	0x0001
        /*0022*/ 	.short	0x0008
        /*0024*/ 	.byte	0x00, 0xf0, 0x21, 0x00


	//----- nvinfo : EIATTR_KPARAM_INFO
	.align		4
.L_42:
        /*0028*/ 	.byte	0x04, 0x17
        /*002a*/ 	.short	(.L_44 - .L_43)
.L_43:
        /*002c*/ 	.word	0x00000000
        /*0030*/ 	.short	0x0000
        /*0032*/ 	.short	0x0000
        /*0034*/ 	.byte	0x00, 0xf5, 0x21, 0x00


	//----- nvinfo : EIATTR_SPARSE_MMA_MASK
	.align		4
.L_44:
        /*0038*/ 	.byte	0x03, 0x50
        /*003a*/ 	.short	0x0000


	//----- nvinfo : EIATTR_MAXREG_COUNT
	.align		4
        /*003c*/ 	.byte	0x03, 0x1b
        /*003e*/ 	.short	0x00ff


	//----- nvinfo : EIATTR_MERCURY_ISA_VERSION
	.align		4
        /*0040*/ 	.byte	0x03, 0x5f
        /*0042*/ 	.short	0x0101


	//----- nvinfo : EIATTR_VRC_CTA_INIT_COUNT
	.align		4
        /*0044*/ 	.byte	0x02, 0x4a
	.zero		1
	.zero		1


	//----- nvinfo : EIATTR_EXIT_INSTR_OFFSETS
	.align		4
        /*0048*/ 	.byte	0x04, 0x1c
        /*004a*/ 	.short	(.L_46 - .L_45)


	//   ....[0]....
.L_45:
        /*004c*/ 	.word	0x00000080


	//   ....[1]....
        /*0050*/ 	.word	0x00000f30


	//----- nvinfo : EIATTR_CRS_STACK_SIZE
	.align		4
.L_46:
        /*0054*/ 	.byte	0x04, 0x1e
        /*0056*/ 	.short	(.L_48 - .L_47)
.L_47:
        /*0058*/ 	.word	0x00000000


	//----- nvinfo : EIATTR_CBANK_PARAM_SIZE
	.align		4
.L_48:
        /*005c*/ 	.byte	0x03, 0x19
        /*005e*/ 	.short	0x0018


	//----- nvinfo : EIATTR_PARAM_CBANK
	.align		4
        /*0060*/ 	.byte	0x04, 0x0a
        /*0062*/ 	.short	(.L_50 - .L_49)
	.align		4
.L_49:
        /*0064*/ 	.word	index@(.nv.constant0._Z11init_curandP17curandStateXORWOWmx)
        /*0068*/ 	.short	0x0380
        /*006a*/ 	.short	0x0018


	//----- nvinfo : EIATTR_SW_WAR
	.align		4
.L_50:
        /*006c*/ 	.byte	0x04, 0x36
        /*006e*/ 	.short	(.L_52 - .L_51)
.L_51:
        /*0070*/ 	.word	0x00000008
.L_52:


//--------------------- .nv.callgraph             --------------------------
	.section	.nv.callgraph,"",@"SHT_CUDA_CALLGRAPH"
	.align	4
	.sectionentsize	8
	.align		4
        /*0000*/ 	.word	0x00000000
	.align		4
        /*0004*/ 	.word	0xffffffff
	.align		4
        /*0008*/ 	.word	0x00000000
	.align		4
        /*000c*/ 	.word	0xfffffffe
	.align		4
        /*0010*/ 	.word	0x00000000
	.align		4
        /*0014*/ 	.word	0xfffffffd
	.align		4
        /*0018*/ 	.word	0x00000000
	.align		4
        /*001c*/ 	.word	0xfffffffc


//--------------------- .nv.constant4             --------------------------
	.section	.nv.constant4,"a",@progbits
	.align	8
	.align		8
.nv.constant4:
        /*0000*/ 	.dword	precalc_xorwow_matrix
	.align		8
        /*0008*/ 	.dword	precalc_xorwow_offset_matrix
	.align		8
        /*0010*/ 	.dword	mrg32k3aM1
	.align		8
        /*0018*/ 	.dword	mrg32k3aM2
	.align		8
        /*0020*/ 	.dword	mrg32k3aM1SubSeq
	.align		8
        /*0028*/ 	.dword	mrg32k3aM2SubSeq
	.align		8
        /*0030*/ 	.dword	mrg32k3aM1Seq
	.align		8
        /*0038*/ 	.dword	mrg32k3aM2Seq


//--------------------- .nv.constant3             --------------------------
	.section	.nv.constant3,"a",@progbits
	.align	8
.nv.constant3:
	.type		__cr_lgamma_table,@object
	.size		__cr_lgamma_table,(.L_8 - __cr_lgamma_table)
__cr_lgamma_table:
        /*0000*/ 	.byte	0x00, 0x00, 0x00, 0x00, 0x00, 0x00, 0x00, 0x00, 0x00, 0x00, 0x00, 0x00, 0x00, 0x00, 0x00, 0x00
        /*0010*/ 	.byte	0xef, 0x39, 0xfa, 0xfe, 0x42, 0x2e, 0xe6, 0x3f, 0x02, 0x20, 0x2a, 0xfa, 0x0b, 0xab, 0xfc, 0x3f
        /*0020*/ 	.byte	0xf9, 0x2c, 0x92, 0x7c, 0xa7, 0x6c, 0x09, 0x40, 0xc9, 0x79, 0x44, 0x3c, 0x64, 0x26, 0x13, 0x40
        /*0030*/ 	.byte	0xca, 0x01, 0xcf, 0x3a, 0x27, 0x51, 0x1a, 0x40, 0x30, 0xcc, 0x2d, 0xf3, 0xe1, 0x0c, 0x21, 0x40
        /*0040*/ 	.byte	0x0d, 0xb7, 0xfc, 0x82, 0x8e, 0x35, 0x25, 0x40
.L_8:


//--------------------- .text._Z21monte_carlo_pi_kernelxP17curandStateXORWOWPy --------------------------
	.section	.text._Z21monte_carlo_pi_kernelxP17curandStateXORWOWPy,"ax",@progbits
	.align	128
        .global         _Z21monte_carlo_pi_kernelxP17curandStateXORWOWPy
        .type           _Z21monte_carlo_pi_kernelxP17curandStateXORWOWPy,@function
        .size           _Z21monte_carlo_pi_kernelxP17curandStateXORWOWPy,(.L_x_15 - _Z21monte_carlo_pi_kernelxP17curandStateXORWOWPy)
        .other          _Z21monte_carlo_pi_kernelxP17curandStateXORWOWPy,@"STO_CUDA_ENTRY STV_DEFAULT"
_Z21monte_carlo_pi_kernelxP17curandStateXORWOWPy:
.text._Z21monte_carlo_pi_kernelxP17curandStateXORWOWPy:
[----:B------:R-:W-:Y:S01]  /*0000*/  LDC R1, c[0x0][0x37c] ;  /* 0x0000df00ff017b82 */ /* 0x000fe20000000800 */
[----:B------:R-:W0:Y:S07]  /*0010*/  S2R R0, SR_TID.X ;  /* 0x0000000000007919 */ /* 0x000e2e0000002100 */
[----:B------:R-:W1:Y:S01]  /*0020*/  S2UR UR4, SR_CTAID.X ;  /* 0x00000000000479c3 */ /* 0x000e620000002500 */
[----:B------:R-:W2:Y:S01]  /*0030*/  LDCU.64 UR6, c[0x0][0x380] ;  /* 0x00007000ff0677ac */ /* 0x000ea20008000a00 */
[----:B------:R-:W-:Y:S01]  /*0040*/  BSSY.RECONVERGENT B0, `(.L_x_0) ;  /* 0x000005b000007945 */ /* 0x000fe20003800200 */
[----:B------:R-:W3:Y:S05]  /*0050*/  LDCU.64 UR10, c[0x0][0x380] ;  /* 0x00007000ff0a77ac */ /* 0x000eea0008000a00 */
[----:B------:R-:W1:Y:S01]  /*0060*/  LDC R19, c[0x0][0x360] ;  /* 0x0000d800ff137b82 */ /* 0x000e620000000800 */
[----:B------:R-:W4:Y:S07]  /*0070*/  LDCU UR8, c[0x0][0x370] ;  /* 0x00006e00ff0877ac */ /* 0x000f2e0008000800 */
[----:B------:R-:W5:Y:S01]  /*0080*/  S2UR UR5, SR_CgaCtaId ;  /* 0x00000000000579c3 */ /* 0x000f620000008800 */
[----:B0-----:R-:W-:Y:S01]  /*0090*/  ISETP.NE.AND P2, PT, R0, RZ, PT ;  /* 0x000000ff0000720c */ /* 0x001fe20003f45270 */
[C---:B-1----:R-:W-:Y:S01]  /*00a0*/  IMAD R22, R19.reuse, UR4, R0 ;  /* 0x0000000413167c24 */ /* 0x042fe2000f8e0200 */
[----:B------:R-:W-:Y:S01]  /*00b0*/  UMOV UR4, 0x400 ;  /* 0x0000040000047882 */ /* 0x000fe20000000000 */
[C---:B----4-:R-:W-:Y:S01]  /*00c0*/  IMAD R21, R19.reuse, UR8, RZ ;  /* 0x0000000813157c24 */ /* 0x050fe2000f8e02ff */
[----:B------:R-:W-:-:S02]  /*00d0*/  ISETP.GE.U32.AND P1, PT, R19, 0x2, PT ;  /* 0x000000021300780c */ /* 0x000fc40003f26070 */
[----:B--2---:R-:W-:Y:S01]  /*00e0*/  ISETP.GE.U32.AND P0, PT, R22, UR6, PT ;  /* 0x0000000616007c0c */ /* 0x004fe2000bf06070 */
[----:B-----5:R-:W-:-:S03]  /*00f0*/  ULEA UR4, UR5, UR4, 0x18 ;  /* 0x0000000405047291 */ /* 0x020fc6000f8ec0ff */
[----:B------:R-:W-:Y:S01]  /*0100*/  ISETP.GE.AND.EX P0, PT, RZ, UR7, PT, P0 ;  /* 0x00000007ff007c0c */ /* 0x000fe2000bf06300 */
[----:B------:R-:W0:Y:S02]  /*0110*/  LDCU.64 UR6, c[0x0][0x358] ;  /* 0x00006b00ff0677ac */ /* 0x000e240008000a00 */
[----:B------:R-:W-:-:S05]  /*0120*/  LEA R18, R0, UR4, 0x3 ;  /* 0x0000000400127c11 */ /* 0x000fca000f8e18ff */
[----:B------:R1:W-:Y:S01]  /*0130*/  STS.64 [R18], RZ ;  /* 0x000000ff12007388 */ /* 0x0003e20000000a00 */
[----:B------:R-:W-:Y:S06]  /*0140*/  BAR.SYNC.DEFER_BLOCKING 0x0 ;  /* 0x0000000000007b1d */ /* 0x000fec0000010000 */
[----:B---3--:R-:W-:Y:S05]  /*0150*/  @P0 BRA `(.L_x_1) ;  /* 0x0000000400240947 */ /* 0x008fea0003800000 */
[----:B------:R-:W2:Y:S01]  /*0160*/  LDC.64 R2, c[0x0][0x388] ;  /* 0x0000e200ff027b82 */ /* 0x000ea20000000a00 */
[----:B------:R-:W-:-:S04]  /*0170*/  IMAD.MOV.U32 R20, RZ, RZ, RZ ;  /* 0x000000ffff147224 */ /* 0x000fc800078e00ff */
[----:B------:R-:W-:Y:S02]  /*0180*/  IMAD R11, R20, 0x30, RZ ;  /* 0x00000030140b7824 */ /* 0x000fe400078e02ff */
[----:B--2---:R-:W-:-:S03]  /*0190*/  IMAD.WIDE.U32 R2, R22, 0x30, R2 ;  /* 0x0000003016027825 */ /* 0x004fc600078e0002 */
[----:B------:R-:W-:-:S05]  /*01a0*/  IADD3 R10, P0, PT, R2, 0x10, RZ ;  /* 0x00000010020a7810 */ /* 0x000fca0007f1e0ff */
[----:B------:R-:W-:-:S08]  /*01b0*/  IMAD.X R11, R3, 0x1, R11, P0 ;  /* 0x00000001030b7824 */ /* 0x000fd000000e060b */
.L_x_2:
[----:B------:R-:W-:Y:S02]  /*01c0*/  IMAD.MOV.U32 R2, RZ, RZ, R10 ;  /* 0x000000ffff027224 */ /* 0x000fe400078e000a */
[----:B------:R-:W-:-:S05]  /*01d0*/  IMAD.MOV.U32 R3, RZ, RZ, R11 ;  /* 0x000000ffff037224 */ /* 0x000fca00078e000b */
[----:B0-----:R-:W2:Y:S04]  /*01e0*/  LDG.E.64 R8, desc[UR6][R2.64+-0x10] ;  /* 0xfffff00602087981 */ /* 0x001ea8000c1e1b00 */
[----:B------:R-:W3:Y:S04]  /*01f0*/  LDG.E.64 R16, desc[UR6][R2.64] ;  /* 0x0000000602107981 */ /* 0x000ee8000c1e1b00 */
[----:B------:R-:W4:Y:S01]  /*0200*/  LDG.E.64 R4, desc[UR6][R2.64+-0x8] ;  /* 0xfffff80602047981 */ /* 0x000f22000c1e1b00 */
[----:B------:R-:W-:Y:S01]  /*0210*/  IMAD.MOV.U32 R14, RZ, RZ, 0x0 ;  /* 0x00000000ff0e7424 */ /* 0x000fe200078e00ff */
[----:B------:R-:W-:Y:S01]  /*0220*/  UMOV UR4, URZ ;  /* 0x000000ff00047c82 */ /* 0x000fe20008000000 */
[----:B------:R-:W-:Y:S01]  /*0230*/  IMAD.MOV.U32 R15, RZ, RZ, 0x40000000 ;  /* 0x40000000ff0f7424 */ /* 0x000fe200078e00ff */
[----:B--2---:R-:W-:-:S04]  /*0240*/  SHF.R.U32.HI R6, RZ, 0x2, R9 ;  /* 0x00000002ff067819 */ /* 0x004fc80000011609 */
[----:B------:R-:W-:Y:S01]  /*0250*/  LOP3.LUT R6, R6, R9, RZ, 0x3c, !PT ;  /* 0x0000000906067212 */ /* 0x000fe200078e3cff */
[----:B---3--:R-:W-:Y:S01]  /*0260*/  IMAD.SHL.U32 R7, R17, 0x10, RZ ;  /* 0x0000001011077824 */ /* 0x008fe200078e00ff */
[----:B----4-:R-:W-:-:S03]  /*0270*/  SHF.R.U32.HI R11, RZ, 0x2, R4 ;  /* 0x00000002ff0b7819 */ /* 0x010fc60000011604 */
[C---:B------:R-:W-:Y:S01]  /*0280*/  IMAD.SHL.U32 R9, R6.reuse, 0x2, RZ ;  /* 0x0000000206097824 */ /* 0x040fe200078e00ff */
[----:B------:R-:W-:Y:S02]  /*0290*/  SHF.R.U32.HI R10, RZ, 0x2, R5 ;  /* 0x00000002ff0a7819 */ /* 0x000fe40000011605 */
[----:B------:R-:W-:Y:S02]  /*02a0*/  LOP3.LUT R11, R11, R4, RZ, 0x3c, !PT ;  /* 0x000000040b0b7212 */ /* 0x000fe400078e3cff */
[----:B------:R-:W-:Y:S02]  /*02b0*/  LOP3.LUT R6, R6, R9, R7, 0x96, !PT ;  /* 0x0000000906067212 */ /* 0x000fe400078e9607 */
[----:B------:R-:W-:Y:S01]  /*02c0*/  LOP3.LUT R10, R10, R5, RZ, 0x3c, !PT ;  /* 0x000000050a0a7212 */ /* 0x000fe200078e3cff */
[----:B------:R-:W-:Y:S01]  /*02d0*/  IMAD.SHL.U32 R7, R11, 0x2, RZ ;  /* 0x000000020b077824 */ /* 0x000fe200078e00ff */
[----:B------:R-:W-:Y:S02]  /*02e0*/  LOP3.LUT R4, R6, R17, RZ, 0x3c, !PT ;  /* 0x0000001106047212 */ /* 0x000fe400078e3cff */
[----:B------:R-:W-:-:S02]  /*02f0*/  SHF.R.U32.HI R9, RZ, 0x2, R16 ;  /* 0x00000002ff097819 */ /* 0x000fc40000011610 */
[----:B------:R-:W-:Y:S01]  /*0300*/  IADD3 R27, PT, PT, R8, 0x587c5, R4 ;  /* 0x000587c5081b7810 */ /* 0x000fe20007ffe004 */
[----:B------:R-:W-:Y:S01]  /*0310*/  IMAD.SHL.U32 R6, R4, 0x10, RZ ;  /* 0x0000001004067824 */ /* 0x000fe200078e00ff */
[----:B------:R-:W-:Y:S01]  /*0320*/  LOP3.LUT R9, R9, R16, RZ, 0x3c, !PT ;  /* 0x0000001009097212 */ /* 0x000fe200078e3cff */
[----:B------:R-:W-:-:S03]  /*0330*/  VIADD R16, R8, 0x161f14 ;  /* 0x00161f1408107836 */ /* 0x000fc60000000000 */
[----:B------:R-:W-:Y:S01]  /*0340*/  LOP3.LUT R7, R11, R7, R6, 0x96, !PT ;  /* 0x000000070b077212 */ /* 0x000fe200078e9606 */
[----:B------:R-:W-:Y:S01]  /*0350*/  IMAD.SHL.U32 R6, R10, 0x2, RZ ;  /* 0x000000020a067824 */ /* 0x000fe200078e00ff */
[----:B------:R-:W-:Y:S02]  /*0360*/  STG.E.64 desc[UR6][R2.64+-0x10], R16 ;  /* 0xfffff01002007986 */ /* 0x000fe4000c101b06 */
[----:B------:R-:W-:-:S05]  /*0370*/  LOP3.LUT R5, R7, R4, RZ, 0x3c, !PT ;  /* 0x0000000407057212 */ /* 0x000fca00078e3cff */
[----:B------:R-:W-:Y:S01]  /*0380*/  IMAD.SHL.U32 R7, R5, 0x10, RZ ;  /* 0x0000001005077824 */ /* 0x000fe200078e00ff */
[----:B------:R-:W-:Y:S04]  /*0390*/  STG.E.64 desc[UR6][R2.64+-0x8], R4 ;  /* 0xfffff80402007986 */ /* 0x000fe8000c101b06 */
[----:B------:R-:W-:Y:S01]  /*03a0*/  LOP3.LUT R6, R10, R6, R7, 0x96, !PT ;  /* 0x000000060a067212 */ /* 0x000fe200078e9607 */
[----:B------:R-:W-:-:S03]  /*03b0*/  IMAD.SHL.U32 R7, R9, 0x2, RZ ;  /* 0x0000000209077824 */ /* 0x000fc600078e00ff */
[----:B------:R-:W-:-:S05]  /*03c0*/  LOP3.LUT R6, R6, R5, RZ, 0x3c, !PT ;  /* 0x0000000506067212 */ /* 0x000fca00078e3cff */
[----:B------:R-:W-:-:S05]  /*03d0*/  IMAD.SHL.U32 R10, R6, 0x10, RZ ;  /* 0x00000010060a7824 */ /* 0x000fca00078e00ff */
[----:B------:R-:W-:Y:S02]  /*03e0*/  LOP3.LUT R7, R9, R7, R10, 0x96, !PT ;  /* 0x0000000709077212 */ /* 0x000fe400078e960a */
[C---:B------:R-:W-:Y:S02]  /*03f0*/  IADD3 R9, PT, PT, R8.reuse, 0x10974f, R6 ;  /* 0x0010974f08097810 */ /* 0x040fe40007ffe006 */
[----:B------:R-:W-:Y:S02]  /*0400*/  LOP3.LUT R7, R7, R6, RZ, 0x3c, !PT ;  /* 0x0000000607077212 */ /* 0x000fe400078e3cff */
[----:B------:R-:W-:-:S03]  /*0410*/  IADD3 R10, PT, PT, R8, 0xb0f8a, R5 ;  /* 0x000b0f8a080a7810 */ /* 0x000fc60007ffe005 */
[----:B------:R-:W-:Y:S01]  /*0420*/  IMAD.IADD R24, R7, 0x1, R16 ;  /* 0x0000000107187824 */ /* 0x000fe200078e0210 */
[----:B------:R-:W-:Y:S01]  /*0430*/  STG.E.64 desc[UR6][R2.64], R6 ;  /* 0x0000000602007986 */ /* 0x000fe2000c101b06 */
[----:B------:R-:W-:-:S04]  /*0440*/  IMAD.WIDE.U32 R10, R10, 0x200000, RZ ;  /* 0x002000000a0a7825 */ /* 0x000fc800078e00ff */
[----:B------:R-:W-:Y:S01]  /*0450*/  IMAD.WIDE.U32 R24, R24, 0x200000, RZ ;  /* 0x0020000018187825 */ /* 0x000fe200078e00ff */
[----:B------:R-:W-:-:S03]  /*0460*/  LOP3.LUT R26, R10, R27, RZ, 0x3c, !PT ;  /* 0x0000001b0a1a7212 */ /* 0x000fc600078e3cff */
[----:B------:R-:W-:Y:S01]  /*0470*/  IMAD.MOV.U32 R27, RZ, RZ, R11 ;  /* 0x000000ffff1b7224 */ /* 0x000fe200078e000b */
[----:B------:R-:W-:Y:S01]  /*0480*/  LOP3.LUT R24, R24, R9, RZ, 0x3c, !PT ;  /* 0x0000000918187212 */ /* 0x000fe200078e3cff */
[----:B------:R-:W-:Y:S02]  /*0490*/  IMAD.MOV.U32 R10, RZ, RZ, 0x0 ;  /* 0x00000000ff0a7424 */ /* 0x000fe400078e00ff */
[----:B------:R-:W0:Y:S01]  /*04a0*/  I2F.F64.U64 R8, R26 ;  /* 0x0000001a00087312 */ /* 0x000e220000301800 */
[----:B------:R-:W-:-:S07]  /*04b0*/  IMAD.MOV.U32 R11, RZ, RZ, 0x3ca00000 ;  /* 0x3ca00000ff0b7424 */ /* 0x000fce00078e00ff */
[----:B------:R-:W2:Y:S01]  /*04c0*/  I2F.F64.U64 R12, R24 ;  /* 0x00000018000c7312 */ /* 0x000ea20000301800 */
[-C--:B0-----:R-:W-:Y:S02]  /*04d0*/  DFMA R8, R8, R10.reuse, 5.5511151231257827021e-17 ;  /* 0x3c9000000808742b */ /* 0x081fe4000000000a */
[----:B--2---:R-:W-:-:S06]  /*04e0*/  DFMA R12, R12, R10, 5.5511151231257827021e-17 ;  /* 0x3c9000000c0c742b */ /* 0x004fcc000000000a */
[----:B------:R-:W-:Y:S01]  /*04f0*/  DFMA R8, R8, R14, -1 ;  /* 0xbff000000808742b */ /* 0x000fe2000000000e */
[----:B------:R-:W-:-:S04]  /*0500*/  IMAD.WIDE.U32 R10, R21, 0x30, R2 ;  /* 0x00000030150a7825 */ /* 0x000fc800078e0002 */
[----:B------:R-:W-:Y:S01]  /*0510*/  VIADD R11, R11, UR4 ;  /* 0x000000040b0b7c36 */ /* 0x000fe20008000000 */
[----:B------:R-:W-:-:S08]  /*0520*/  DFMA R12, R12, R14, -1 ;  /* 0xbff000000c0c742b */ /* 0x000fd0000000000e */
[----:B------:R-:W-:-:S08]  /*0530*/  DMUL R12, R12, R12 ;  /* 0x0000000c0c0c7228 */ /* 0x000fd00000000000 */
[----:B------:R-:W-:-:S08]  /*0540*/  DFMA R12, R8, R8, R12 ;  /* 0x00000008080c722b */ /* 0x000fd0000000000c */
[----:B------:R-:W-:-:S14]  /*0550*/  DSETP.GTU.AND P0, PT, R12, 1, PT ;  /* 0x3ff000000c00742a */ /* 0x000fdc0003f0c000 */
[----:B------:R-:W0:Y:S02]  /*0560*/  @!P0 LDS.64 R8, [R18] ;  /* 0x0000000012088984 */ /* 0x000e240000000a00 */
[----:B0-----:R-:W-:-:S05]  /*0570*/  @!P0 IADD3 R8, P3, PT, R8, 0x1, RZ ;  /* 0x0000000108088810 */ /* 0x001fca0007f7e0ff */
[----:B------:R-:W-:-:S05]  /*0580*/  @!P0 IMAD.X R9, RZ, RZ, R9, P3 ;  /* 0x000000ffff098224 */ /* 0x000fca00018e0609 */
[----:B------:R2:W-:Y:S01]  /*0590*/  @!P0 STS.64 [R18], R8 ;  /* 0x0000000812008388 */ /* 0x0005e20000000a00 */
[----:B------:R-:W-:-:S05]  /*05a0*/  IADD3 R22, P0, PT, R21, R22, RZ ;  /* 0x0000001615167210 */ /* 0x000fca0007f1e0ff */
[----:B------:R-:W-:Y:S01]  /*05b0*/  IMAD.X R20, RZ, RZ, R20, P0 ;  /* 0x000000ffff147224 */ /* 0x000fe200000e0614 */
[----:B------:R-:W-:-:S04]  /*05c0*/  ISETP.GE.U32.AND P0, PT, R22, UR10, PT ;  /* 0x0000000a16007c0c */ /* 0x000fc8000bf06070 */
[----:B------:R-:W-:-:S13]  /*05d0*/  ISETP.GE.AND.EX P0, PT, R20, UR11, PT, P0 ;  /* 0x0000000b14007c0c */ /* 0x000fda000bf06300 */
[----:B--2---:R-:W-:Y:S05]  /*05e0*/  @!P0 BRA `(.L_x_2) ;  /* 0xfffffff800f48947 */ /* 0x004fea000383ffff */
.L_x_1:
[----:B0-----:R-:W-:Y:S05]  /*05f0*/  BSYNC.RECONVERGENT B0 ;  /* 0x0000000000007941 */ /* 0x001fea0003800200 */
.L_x_0:
[----:B------:R-:W-:Y:S06]  /*0600*/  BAR.SYNC.DEFER_BLOCKING 0x0 ;  /* 0x0000000000007b1d */ /* 0x000fec0000010000 */
[----:B------:R-:W-:Y:S05]  /*0610*/  @!P1 BRA `(.L_x_3) ;  /* 0x0000000000309947 */ /* 0x000fea0003800000 */
.L_x_4:
[----:B------:R-:W-:-:S04]  /*0620*/  SHF.R.U32.HI R7, RZ, 0x1, R19 ;  /* 0x00000001ff077819 */ /* 0x000fc80000011613 */
[----:B------:R-:W-:-:S13]  /*0630*/  ISETP.GE.U32.AND P0, PT, R0, R7, PT ;  /* 0x000000070000720c */ /* 0x000fda0003f06070 */
[----:B------:R-:W-:Y:S01]  /*0640*/  @!P0 IMAD R6, R7, 0x8, R18 ;  /* 0x0000000807068824 */ /* 0x000fe200078e0212 */
[----:B------:R-:W-:Y:S04]  /*0650*/  @!P0 LDS.64 R4, [R18] ;  /* 0x0000000012048984 */ /* 0x000fe80000000a00 */
[----:B------:R-:W0:Y:S02]  /*0660*/  @!P0 LDS.64 R2, [R6] ;  /* 0x0000000006028984 */ /* 0x000e240000000a00 */
[----:B0-----:R-:W-:-:S05]  /*0670*/  @!P0 IADD3 R2, P1, PT, R2, R4, RZ ;  /* 0x0000000402028210 */ /* 0x001fca0007f3e0ff */
[----:B------:R-:W-:-:S05]  /*0680*/  @!P0 IMAD.X R3, R3, 0x1, R5, P1 ;  /* 0x0000000103038824 */ /* 0x000fca00008e0605 */
[----:B------:R0:W-:Y:S01]  /*0690*/  @!P0 STS.64 [R18], R2 ;  /* 0x0000000212008388 */ /* 0x0001e20000000a00 */
[----:B------:R-:W-:Y:S01]  /*06a0*/  BAR.SYNC.DEFER_BLOCKING 0x0 ;  /* 0x0000000000007b1d */ /* 0x000fe20000010000 */
[----:B------:R-:W-:Y:S01]  /*06b0*/  ISETP.GT.U32.AND P0, PT, R19, 0x3, PT ;  /* 0x000000031300780c */ /* 0x000fe20003f04070 */
[----:B------:R-:W-:-:S12]  /*06c0*/  IMAD.MOV.U32 R19, RZ, RZ, R7 ;  /* 0x000000ffff137224 */ /* 0x000fd800078e0007 */
[----:B0-----:R-:W-:Y:S05]  /*06d0*/  @P0 BRA `(.L_x_4) ;  /* 0xfffffffc00d00947 */ /* 0x001fea000383ffff */
.L_x_3:
[----:B------:R-:W-:Y:S05]  /*06e0*/  @P2 EXIT ;  /* 0x000000000000294d */ /* 0x000fea0003800000 */
[----:B------:R-:W0:Y:S01]  /*06f0*/  S2UR UR5, SR_CgaCtaId ;  /* 0x00000000000579c3 */ /* 0x000e220000008800 */
[----:B------:R-:W-:-:S07]  /*0700*/  UMOV UR4, 0x400 ;  /* 0x0000040000047882 */ /* 0x000fce0000000000 */
[----:B------:R-:W2:Y:S01]  /*0710*/  LDC.64 R4, c[0x0][0x390] ;  /* 0x0000e400ff047b82 */ /* 0x000ea20000000a00 */
[----:B0-----:R-:W-:-:S09]  /*0720*/  ULEA UR4, UR5, UR4, 0x18 ;  /* 0x0000000405047291 */ /* 0x001fd2000f8ec0ff */
[----:B------:R-:W2:Y:S04]  /*0730*/  LDS.64 R2, [UR4] ;  /* 0x00000004ff027984 */ /* 0x000ea80008000a00 */
[----:B--2---:R-:W-:Y:S01]  /*0740*/  REDG.E.ADD.64.STRONG.GPU desc[UR6][R4.64], R2 ;  /* 0x000000020400798e */ /* 0x004fe2000c12e506 */
[----:B------:R-:W-:Y:S05]  /*0750*/  EXIT ;  /* 0x000000000000794d */ /* 0x000fea0003800000 */
.L_x_5:
[----:B------:R-:W-:-:S00]  /*0760*/  BRA `(.L_x_5) ;  /* 0xfffffffc00fc7947 */ /* 0x000fc0000383ffff */
[----:B------:R-:W-:-:S00]  /*0770*/  NOP ;  /* 0x0000000000007918 */ /* 0x000fc00000000000 */
        /* <DEDUP_REMOVED lines=8> */
.L_x_15:


//--------------------- .text._Z11init_curandP17curandStateXORWOWmx --------------------------
	.section	.text._Z11init_curandP17curandStateXORWOWmx,"ax",@progbits
	.align	128
        .global         _Z11init_curandP17curandStateXORWOWmx
        .type           _Z11init_curandP17curandStateXORWOWmx,@function
        .size           _Z11init_curandP17curandStateXORWOWmx,(.L_x_16 - _Z11init_curandP17curandStateXORWOWmx)
        .other          _Z11init_curandP17curandStateXORWOWmx,@"STO_CUDA_ENTRY STV_DEFAULT"
_Z11init_curandP17curandStateXORWOWmx:
.text._Z11init_curandP17curandStateXORWOWmx:
[----:B------:R-:W-:Y:S01]  /*0000*/  LDC R1, c[0x0][0x37c] ;  /* 0x0000df00ff017b82 */ /* 0x000fe20000000800 */
[----:B------:R-:W0:Y:S07]  /*0010*/  S2R R3, SR_TID.X ;  /* 0x0000000000037919 */ /* 0x000e2e0000002100 */
[----:B------:R-:W0:Y:S01]  /*0020*/  S2UR UR4, SR_CTAID.X ;  /* 0x00000000000479c3 */ /* 0x000e220000002500 */
[----:B------:R-:W1:Y:S07]  /*0030*/  LDCU.64 UR6, c[0x0][0x390] ;  /* 0x00007200ff0677ac */ /* 0x000e6e0008000a00 */
[----:B------:R-:W0:Y:S02]  /*0040*/  LDC R0, c[0x0][0x360] ;  /* 0x0000d800ff007b82 */ /* 0x000e240000000800 */
[----:B0-----:R-:W-:-:S05]  /*0050*/  IMAD R0, R0, UR4, R3 ;  /* 0x0000000400007c24 */ /* 0x001fca000f8e0203 */
[----:B-1----:R-:W-:-:S04]  /*0060*/  ISETP.GE.U32.AND P0, PT, R0, UR6, PT ;  /* 0x0000000600007c0c */ /* 0x002fc8000bf06070 */
[----:B------:R-:W-:-:S13]  /*0070*/  ISETP.GE.AND.EX P0, PT, RZ, UR7, PT, P0 ;  /* 0x00000007ff007c0c */ /* 0x000fda000bf06300 */
[----:B------:R-:W-:Y:S05]  /*0080*/  @P0 EXIT ;  /* 0x000000000000094d */ /* 0x000fea0003800000 */
[----:B------:R-:W0:Y:S01]  /*0090*/  LDC.64 R2, c[0x0][0x388] ;  /* 0x0000e200ff027b82 */ /* 0x000e220000000a00 */
[----:B------:R-:W1:Y:S01]  /*00a0*/  LDCU.64 UR4, c[0x0][0x358] ;  /* 0x00006b00ff0477ac */ /* 0x000e620008000a00 */
[----:B------:R-:W-:Y:S01]  /*00b0*/  IMAD.MOV.U32 R13, RZ, RZ, RZ ;  /* 0x000000ffff0d7224 */ /* 0x000fe200078e00ff */
[----:B------:R-:W-:Y:S01]  /*00c0*/  ISETP.NE.AND P0, PT, R0, RZ, PT ;  /* 0x000000ff0000720c */ /* 0x000fe20003f05270 */
[----:B------:R-:W-:Y:S02]  /*00d0*/  BSSY.RECONVERGENT B0, `(.L_x_6) ;  /* 0x00000e2000007945 */ /* 0x000fe40003800200 */
[----:B------:R-:W-:Y:S02]  /*00e0*/  IMAD R5, R13, 0x30, RZ ;  /* 0x000000300d057824 */ /* 0x000fe400078e02ff */
[----:B------:R-:W2:Y:S01]  /*00f0*/  LDC.64 R6, c[0x0][0x380] ;  /* 0x0000e000ff067b82 */ /* 0x000ea20000000a00 */
[----:B0-----:R-:W-:Y:S02]  /*0100*/  LOP3.LUT R2, R2, 0xaad26b49, RZ, 0x3c, !PT ;  /* 0xaad26b4902027812 */ /* 0x001fe400078e3cff */
[----:B------:R-:W-:-:S03]  /*0110*/  LOP3.LUT R3, R3, 0xf7dcefdd, RZ, 0x3c, !PT ;  /* 0xf7dcefdd03037812 */ /* 0x000fc600078e3cff */
[----:B------:R-:W-:Y:S02]  /*0120*/  IMAD R2, R2, 0x4182bed5, RZ ;  /* 0x4182bed502027824 */ /* 0x000fe400078e02ff */
[----:B------:R-:W-:Y:S02]  /*0130*/  IMAD R3, R3, -0x658354e5, RZ ;  /* 0x9a7cab1b03037824 */ /* 0x000fe400078e02ff */
[----:B--2---:R-:W-:Y:S01]  /*0140*/  IMAD.WIDE.U32 R6, R0, 0x30, R6 ;  /* 0x0000003000067825 */ /* 0x004fe200078e0006 */
[C---:B------:R-:W-:Y:S02]  /*0150*/  LOP3.LUT R8, R2.reuse, 0x159a55e5, RZ, 0x3c, !PT ;  /* 0x159a55e502087812 */ /* 0x040fe400078e3cff */
[C---:B------:R-:W-:Y:S01]  /*0160*/  IADD3 R4, PT, PT, R2.reuse, 0x64f0c9, R3 ;  /* 0x0064f0c902047810 */ /* 0x040fe20007ffe003 */
[----:B------:R-:W-:Y:S01]  /*0170*/  IMAD.IADD R7, R7, 0x1, R5 ;  /* 0x0000000107077824 */ /* 0x000fe200078e0205 */
[----:B------:R-:W-:Y:S01]  /*0180*/  LOP3.LUT R10, R3, 0x5491333, RZ, 0x3c, !PT ;  /* 0x05491333030a7812 */ /* 0x000fe200078e3cff */
[----:B------:R-:W-:-:S02]  /*0190*/  VIADD R5, R2, 0x75bcd15 ;  /* 0x075bcd1502057836 */ /* 0x000fc40000000000 */
[----:B------:R-:W-:Y:S02]  /*01a0*/  VIADD R11, R2, 0x583f19 ;  /* 0x00583f19020b7836 */ /* 0x000fe40000000000 */
[----:B------:R-:W-:Y:S01]  /*01b0*/  VIADD R9, R3, 0x1f123bb5 ;  /* 0x1f123bb503097836 */ /* 0x000fe20000000000 */
[----:B-1----:R0:W-:Y:S04]  /*01c0*/  STG.E.64 desc[UR4][R6.64], R4 ;  /* 0x0000000406007986 */ /* 0x0021e8000c101b04 */
[----:B------:R0:W-:Y:S04]  /*01d0*/  STG.E.64 desc[UR4][R6.64+0x8], R8 ;  /* 0x0000080806007986 */ /* 0x0001e8000c101b04 */
[----:B------:R0:W-:Y:S01]  /*01e0*/  STG.E.64 desc[UR4][R6.64+0x10], R10 ;  /* 0x0000100a06007986 */ /* 0x0001e2000c101b04 */
[----:B------:R-:W-:Y:S05]  /*01f0*/  @!P0 BRA `(.L_x_7) ;  /* 0x0000000c003c8947 */ /* 0x000fea0003800000 */
[----:B------:R-:W-:-:S07]  /*0200*/  IMAD.MOV.U32 R12, RZ, RZ, RZ ;  /* 0x000000ffff0c7224 */ /* 0x000fce00078e00ff */
.L_x_13:
[----:B-1----:R-:W-:Y:S01]  /*0210*/  LOP3.LUT R2, R0, 0x3, RZ, 0xc0, !PT ;  /* 0x0000000300027812 */ /* 0x002fe200078ec0ff */
[----:B------:R-:W-:Y:S03]  /*0220*/  BSSY.RECONVERGENT B1, `(.L_x_8) ;  /* 0x00000c6000017945 */ /* 0x000fe60003800200 */
[----:B------:R-:W-:-:S04]  /*0230*/  ISETP.NE.U32.AND P0, PT, R2, RZ, PT ;  /* 0x000000ff0200720c */ /* 0x000fc80003f05070 */
[----:B------:R-:W-:-:S13]  /*0240*/  ISETP.NE.AND.EX P0, PT, RZ, RZ, PT, P0 ;  /* 0x000000ffff00720c */ /* 0x000fda0003f05300 */
[----:B------:R-:W-:Y:S05]  /*0250*/  @!P0 BRA `(.L_x_9) ;  /* 0x0000000c00088947 */ /* 0x000fea0003800000 */
[----:B0-----:R-:W0:Y:S01]  /*0260*/  LDC.64 R8, c[0x4][RZ] ;  /* 0x01000000ff087b82 */ /* 0x001e220000000a00 */
[----:B------:R-:W-:Y:S02]  /*0270*/  IMAD.MOV.U32 R14, RZ, RZ, RZ ;  /* 0x000000ffff0e7224 */ /* 0x000fe400078e00ff */
[----:B0-----:R-:W-:-:S07]  /*0280*/  IMAD.WIDE.U32 R8, R12, 0xc80, R8 ;  /* 0x00000c800c087825 */ /* 0x001fce00078e0008 */
.L_x_12:
[----:B-1----:R-:W-:Y:S01]  /*0290*/  IMAD.MOV.U32 R15, RZ, RZ, RZ ;  /* 0x000000ffff0f7224 */ /* 0x002fe200078e00ff */
[----:B------:R-:W-:Y:S01]  /*02a0*/  CS2R R2, SRZ ;  /* 0x0000000000027805 */ /* 0x000fe2000001ff00 */
[----:B------:R-:W-:Y:S01]  /*02b0*/  IMAD.MOV.U32 R17, RZ, RZ, RZ ;  /* 0x000000ffff117224 */ /* 0x000fe200078e00ff */
[----:B------:R-:W-:-:S07]  /*02c0*/  CS2R R4, SRZ ;  /* 0x0000000000047805 */ /* 0x000fce000001ff00 */
.L_x_11:
[----:B------:R-:W-:-:S05]  /*02d0*/  IMAD.WIDE.U32 R10, R17, 0x4, R6 ;  /* 0x00000004110a7825 */ /* 0x000fca00078e0006 */
[----:B------:R0:W5:Y:S01]  /*02e0*/  LDG.E R16, desc[UR4][R10.64+0x4] ;  /* 0x000004040a107981 */ /* 0x000162000c1e1900 */
[----:B------:R-:W-:-:S07]  /*02f0*/  IMAD.MOV.U32 R19, RZ, RZ, RZ ;  /* 0x000000ffff137224 */ /* 0x000fce00078e00ff */
.L_x_10:
[----:B-----5:R-:W-:Y:S01]  /*0300*/  SHF.R.U32.HI R24, RZ, R19, R16 ;  /* 0x00000013ff187219 */ /* 0x020fe20000011610 */
[----:B0-----:R-:W-:-:S03]  /*0310*/  IMAD.SHL.U32 R10, R17, 0x20, RZ ;  /* 0x00000020110a7824 */ /* 0x001fc600078e00ff */
[----:B------:R-:W-:Y:S01]  /*0320*/  LOP3.LUT R11, R24, 0x1, RZ, 0xc0, !PT ;  /* 0x00000001180b7812 */ /* 0x000fe200078ec0ff */
[----:B------:R-:W-:-:S03]  /*0330*/  IMAD.IADD R10, R10, 0x1, R19 ;  /* 0x000000010a0a7824 */ /* 0x000fc600078e0213 */
[----:B------:R-:W-:Y:S01]  /*0340*/  ISETP.NE.U32.AND P0, PT, R11, 0x1, PT ;  /* 0x000000010b00780c */ /* 0x000fe20003f05070 */
[----:B------:R-:W-:-:S03]  /*0350*/  IMAD R11, R10, 0x5, RZ ;  /* 0x000000050a0b7824 */ /* 0x000fc600078e02ff */
[----:B------:R-:W-:Y:S01]  /*0360*/  R2P PR, R24, 0x7e ;  /* 0x0000007e18007804 */ /* 0x000fe20000000000 */
[----:B------:R-:W-:-:S08]  /*0370*/  IMAD.WIDE.U32 R10, R11, 0x4, R8 ;  /* 0x000000040b0a7825 */ /* 0x000fd000078e0008 */
[----:B------:R-:W2:Y:S04]  /*0380*/  @!P0 LDG.E R18, desc[UR4][R10.64] ;  /* 0x000000040a128981 */ /* 0x000ea8000c1e1900 */
[----:B------:R-:W3:Y:S04]  /*0390*/  @!P0 LDG.E R20, desc[UR4][R10.64+0x10] ;  /* 0x000010040a148981 */ /* 0x000ee8000c1e1900 */
[----:B------:R-:W4:Y:S04]  /*03a0*/  @P1 LDG.E R22, desc[UR4][R10.64+0x14] ;  /* 0x000014040a161981 */ /* 0x000f28000c1e1900 */
[----:B------:R-:W4:Y:S04]  /*03b0*/  @P2 LDG.E R26, desc[UR4][R10.64+0x28] ;  /* 0x000028040a1a2981 */ /* 0x000f28000c1e1900 */
[----:B------:R-:W4:Y:S04]  /*03c0*/  @!P0 LDG.E R21, desc[UR4][R10.64+0x4] ;  /* 0x000004040a158981 */ /* 0x000f28000c1e1900 */
[----:B------:R-:W4:Y:S04]  /*03d0*/  @!P0 LDG.E R23, desc[UR4][R10.64+0xc] ;  /* 0x00000c040a178981 */ /* 0x000f28000c1e1900 */
[----:B------:R-:W4:Y:S04]  /*03e0*/  @P1 LDG.E R25, desc[UR4][R10.64+0x18] ;  /* 0x000018040a191981 */ /* 0x000f28000c1e1900 */
[----:B------:R-:W4:Y:S04]  /*03f0*/  @P3 LDG.E R28, desc[UR4][R10.64+0x3c] ;  /* 0x00003c040a1c3981 */ /* 0x000f28000c1e1900 */
[----:B------:R-:W4:Y:S01]  /*0400*/  @P6 LDG.E R27, desc[UR4][R10.64+0x7c] ;  /* 0x00007c040a1b6981 */ /* 0x000f22000c1e1900 */
[----:B--2---:R-:W-:-:S03]  /*0410*/  @!P0 LOP3.LUT R15, R15, R18, RZ, 0x3c, !PT ;  /* 0x000000120f0f8212 */ /* 0x004fc600078e3cff */
[----:B------:R-:W2:Y:S01]  /*0420*/  @!P0 LDG.E R18, desc[UR4][R10.64+0x8] ;  /* 0x000008040a128981 */ /* 0x000ea2000c1e1900 */
[----:B---3--:R-:W-:-:S03]  /*0430*/  @!P0 LOP3.LUT R3, R3, R20, RZ, 0x3c, !PT ;  /* 0x0000001403038212 */ /* 0x008fc600078e3cff */
[----:B------:R-:W3:Y:S01]  /*0440*/  @P1 LDG.E R20, desc[UR4][R10.64+0x24] ;  /* 0x000024040a141981 */ /* 0x000ee2000c1e1900 */
[----:B----4-:R-:W-:-:S03]  /*0450*/  @P1 LOP3.LUT R15, R15, R22, RZ, 0x3c, !PT ;  /* 0x000000160f0f1212 */ /* 0x010fc600078e3cff */
[----:B------:R-:W4:Y:S01]  /*0460*/  @P2 LDG.E R22, desc[UR4][R10.64+0x38] ;  /* 0x000038040a162981 */ /* 0x000f22000c1e1900 */
[----:B------:R-:W-:-:S03]  /*0470*/  @P2 LOP3.LUT R15, R15, R26, RZ, 0x3c, !PT ;  /* 0x0000001a0f0f2212 */ /* 0x000fc600078e3cff */
[----:B------:R-:W4:Y:S01]  /*0480*/  @P4 LDG.E R26, desc[UR4][R10.64+0x50] ;  /* 0x000050040a1a4981 */ /* 0x000f22000c1e1900 */
[----:B------:R-:W-:-:S03]  /*0490*/  @!P0 LOP3.LUT R4, R4, R21, RZ, 0x3c, !PT ;  /* 0x0000001504048212 */ /* 0x000fc600078e3cff */
[----:B------:R-:W4:Y:S01]  /*04a0*/  @P1 LDG.E R21, desc[UR4][R10.64+0x20] ;  /* 0x000020040a151981 */ /* 0x000f22000c1e1900 */
[----:B------:R-:W-:-:S03]  /*04b0*/  @!P0 LOP3.LUT R2, R2, R23, RZ, 0x3c, !PT ;  /* 0x0000001702028212 */ /* 0x000fc600078e3cff */
[----:B------:R-:W4:Y:S01]  /*04c0*/  @P2 LDG.E R23, desc[UR4][R10.64+0x2c] ;  /* 0x00002c040a172981 */ /* 0x000f22000c1e1900 */
[----:B------:R-:W-:-:S03]  /*04d0*/  @P1 LOP3.LUT R4, R4, R25, RZ, 0x3c, !PT ;  /* 0x0000001904041212 */ /* 0x000fc600078e3cff */
[----:B------:R-:W4:Y:S01]  /*04e0*/  @P2 LDG.E R25, desc[UR4][R10.64+0x34] ;  /* 0x000034040a192981 */ /* 0x000f22000c1e1900 */
[----:B--2---:R-:W-:-:S03]  /*04f0*/  @!P0 LOP3.LUT R5, R5, R18, RZ, 0x3c, !PT ;  /* 0x0000001205058212 */ /* 0x004fc600078e3cff */
[----:B------:R-:W2:Y:S01]  /*0500*/  @P1 LDG.E R18, desc[UR4][R10.64+0x1c] ;  /* 0x00001c040a121981 */ /* 0x000ea2000c1e1900 */
[----:B---3--:R-:W-:-:S03]  /*0510*/  @P1 LOP3.LUT R3, R3, R20, RZ, 0x3c, !PT ;  /* 0x0000001403031212 */ /* 0x008fc600078e3cff */
[----:B------:R-:W3:Y:S01]  /*0520*/  @P2 LDG.E R20, desc[UR4][R10.64+0x30] ;  /* 0x000030040a142981 */ /* 0x000ee2000c1e1900 */
[----:B----4-:R-:W-:-:S03]  /*0530*/  @P2 LOP3.LUT R3, R3, R22, RZ, 0x3c, !PT ;  /* 0x0000001603032212 */ /* 0x010fc600078e3cff */
[----:B------:R-:W4:Y:S01]  /*0540*/  @P3 LDG.E R22, desc[UR4][R10.64+0x4c] ;  /* 0x00004c040a163981 */ /* 0x000f22000c1e1900 */
[----:B------:R-:W-:-:S04]  /*0550*/  @P3 LOP3.LUT R15, R15, R28, RZ, 0x3c, !PT ;  /* 0x0000001c0f0f3212 */ /* 0x000fc800078e3cff */
[----:B------:R-:W-:Y:S02]  /*0560*/  @P4 LOP3.LUT R15, R15, R26, RZ, 0x3c, !PT ;  /* 0x0000001a0f0f4212 */ /* 0x000fe400078e3cff */
[----:B------:R-:W-:Y:S01]  /*0570*/  @P1 LOP3.LUT R2, R2, R21, RZ, 0x3c, !PT ;  /* 0x0000001502021212 */ /* 0x000fe200078e3cff */
[----:B------:R-:W4:Y:S04]  /*0580*/  @P5 LDG.E R26, desc[UR4][R10.64+0x64] ;  /* 0x000064040a1a5981 */ /* 0x000f28000c1e1900 */
[----:B------:R-:W4:Y:S01]  /*0590*/  @P3 LDG.E R21, desc[UR4][R10.64+0x40] ;  /* 0x000040040a153981 */ /* 0x000f22000c1e1900 */
[----:B------:R-:W-:Y:S02]  /*05a0*/  @P2 LOP3.LUT R4, R4, R23, RZ, 0x3c, !PT ;  /* 0x0000001704042212 */ /* 0x000fe400078e3cff */
[----:B------:R-:W-:Y:S01]  /*05b0*/  @P2 LOP3.LUT R2, R2, R25, RZ, 0x3c, !PT ;  /* 0x0000001902022212 */ /* 0x000fe200078e3cff */
[----:B------:R-:W4:Y:S04]  /*05c0*/  @P3 LDG.E R23, desc[UR4][R10.64+0x48] ;  /* 0x000048040a173981 */ /* 0x000f28000c1e1900 */
[----:B------:R-:W4:Y:S01]  /*05d0*/  @P4 LDG.E R25, desc[UR4][R10.64+0x54] ;  /* 0x000054040a194981 */ /* 0x000f22000c1e1900 */
[----:B--2---:R-:W-:-:S03]  /*05e0*/  @P1 LOP3.LUT R5, R5, R18, RZ, 0x3c, !PT ;  /* 0x0000001205051212 */ /* 0x004fc600078e3cff */
[----:B------:R-:W2:Y:S01]  /*05f0*/  @P3 LDG.E R18, desc[UR4][R10.64+0x44] ;  /* 0x000044040a123981 */ /* 0x000ea2000c1e1900 */
[----:B---3--:R-:W-:-:S03]  /*0600*/  @P2 LOP3.LUT R5, R5, R20, RZ, 0x3c, !PT ;  /* 0x0000001405052212 */ /* 0x008fc600078e3cff */
[----:B------:R-:W3:Y:S01]  /*0610*/  @P4 LDG.E R20, desc[UR4][R10.64+0x58] ;  /* 0x000058040a144981 */ /* 0x000ee2000c1e1900 */
[----:B----4-:R-:W-:-:S03]  /*0620*/  @P3 LOP3.LUT R3, R3, R22, RZ, 0x3c, !PT ;  /* 0x0000001603033212 */ /* 0x010fc600078e3cff */
[----:B------:R-:W4:Y:S01]  /*0630*/  @P4 LDG.E R22, desc[UR4][R10.64+0x60] ;  /* 0x000060040a164981 */ /* 0x000f22000c1e1900 */
[----:B------:R-:W-:Y:S02]  /*0640*/  LOP3.LUT P0, RZ, R24, 0x80, RZ, 0xc0, !PT ;  /* 0x0000008018ff7812 */ /* 0x000fe4000780c0ff */
[----:B------:R-:W-:Y:S02]  /*0650*/  @P5 LOP3.LUT R15, R15, R26, RZ, 0x3c, !PT ;  /* 0x0000001a0f0f5212 */ /* 0x000fe400078e3cff */
[----:B------:R-:W4:Y:S01]  /*0660*/  @P6 LDG.E R26, desc[UR4][R10.64+0x78] ;  /* 0x000078040a1a6981 */ /* 0x000f22000c1e1900 */
[----:B------:R-:W-:-:S03]  /*0670*/  @P3 LOP3.LUT R4, R4, R21, RZ, 0x3c, !PT ;  /* 0x0000001504043212 */ /* 0x000fc600078e3cff */
[----:B------:R-:W4:Y:S01]  /*0680*/  @P4 LDG.E R21, desc[UR4][R10.64+0x5c] ;  /* 0x00005c040a154981 */ /* 0x000f22000c1e1900 */
[----:B------:R-:W-:-:S03]  /*0690*/  @P3 LOP3.LUT R2, R2, R23, RZ, 0x3c, !PT ;  /* 0x0000001702023212 */ /* 0x000fc600078e3cff */
[----:B------:R-:W4:Y:S01]  /*06a0*/  @P5 LDG.E R23, desc[UR4][R10.64+0x68] ;  /* 0x000068040a175981 */ /* 0x000f22000c1e1900 */
[----:B------:R-:W-:-:S03]  /*06b0*/  @P4 LOP3.LUT R4, R4, R25, RZ, 0x3c, !PT ;  /* 0x0000001904044212 */ /* 0x000fc600078e3cff */
[----:B------:R-:W4:Y:S01]  /*06c0*/  @P5 LDG.E R25, desc[UR4][R10.64+0x70] ;  /* 0x000070040a195981 */ /* 0x000f22000c1e1900 */
[----:B--2---:R-:W-:-:S03]  /*06d0*/  @P3 LOP3.LUT R5, R5, R18, RZ, 0x3c, !PT ;  /* 0x0000001205053212 */ /* 0x004fc600078e3cff */
[----:B------:R-:W2:Y:S01]  /*06e0*/  @P5 LDG.E R18, desc[UR4][R10.64+0x6c] ;  /* 0x00006c040a125981 */ /* 0x000ea2000c1e1900 */
[----:B---3--:R-:W-:-:S03]  /*06f0*/  @P4 LOP3.LUT R5, R5, R20, RZ, 0x3c, !PT ;  /* 0x0000001405054212 */ /* 0x008fc600078e3cff */
[----:B------:R-:W3:Y:S01]  /*0700*/  @P5 LDG.E R20, desc[UR4][R10.64+0x74] ;  /* 0x000074040a145981 */ /* 0x000ee2000c1e1900 */
[----:B----4-:R-:W-:-:S03]  /*0710*/  @P4 LOP3.LUT R3, R3, R22, RZ, 0x3c, !PT ;  /* 0x0000001603034212 */ /* 0x010fc600078e3cff */
[----:B------:R-:W4:Y:S01]  /*0720*/  @P0 LDG.E R22, desc[UR4][R10.64+0x8c] ;  /* 0x00008c040a160981 */ /* 0x000f22000c1e1900 */
[----:B------:R-:W-:-:S03]  /*0730*/  @P6 LOP3.LUT R15, R15, R26, RZ, 0x3c, !PT ;  /* 0x0000001a0f0f6212 */ /* 0x000fc600078e3cff */
        /* <DEDUP_REMOVED lines=13> */
[----:B------:R-:W-:Y:S02]  /*0810*/  @P6 LOP3.LUT R4, R4, R27, RZ, 0x3c, !PT ;  /* 0x0000001b04046212 */ /* 0x000fe400078e3cff */
[----:B------:R-:W-:Y:S02]  /*0820*/  @P6 LOP3.LUT R2, R2, R21, RZ, 0x3c, !PT ;  /* 0x0000001502026212 */ /* 0x000fe400078e3cff */
[----:B------:R-:W-:Y:S02]  /*0830*/  @P0 LOP3.LUT R4, R4, R23, RZ, 0x3c, !PT ;  /* 0x0000001704040212 */ /* 0x000fe400078e3cff */
[----:B------:R-:W-:Y:S02]  /*0840*/  @P0 LOP3.LUT R2, R2, R25, RZ, 0x3c, !PT ;  /* 0x0000001902020212 */ /* 0x000fe400078e3cff */
[----:B--2---:R-:W-:Y:S02]  /*0850*/  @P6 LOP3.LUT R5, R5, R18, RZ, 0x3c, !PT ;  /* 0x0000001205056212 */ /* 0x004fe400078e3cff */
[----:B---3--:R-:W-:-:S02]  /*0860*/  @P6 LOP3.LUT R3, R3, R20, RZ, 0x3c, !PT ;  /* 0x0000001403036212 */ /* 0x008fc400078e3cff */
[----:B----4-:R-:W-:Y:S02]  /*0870*/  @P0 LOP3.LUT R5, R5, R22, RZ, 0x3c, !PT ;  /* 0x0000001605050212 */ /* 0x010fe400078e3cff */
[----:B------:R-:W-:Y:S02]  /*0880*/  @P0 LOP3.LUT R3, R3, R26, RZ, 0x3c, !PT ;  /* 0x0000001a03030212 */ /* 0x000fe400078e3cff */
[----:B------:R-:W-:-:S13]  /*0890*/  R2P PR, R24.B1, 0x7f ;  /* 0x0000007f18007804 */ /* 0x000fda0000001000 */
[----:B------:R-:W2:Y:S04]  /*08a0*/  @P0 LDG.E R18, desc[UR4][R10.64+0xa0] ;  /* 0x0000a0040a120981 */ /* 0x000ea8000c1e1900 */
[----:B------:R-:W3:Y:S04]  /*08b0*/  @P1 LDG.E R22, desc[UR4][R10.64+0xb4] ;  /* 0x0000b4040a161981 */ /* 0x000ee8000c1e1900 */
[----:B------:R-:W4:Y:S04]  /*08c0*/  @P2 LDG.E R26, desc[UR4][R10.64+0xc8] ;  /* 0x0000c8040a1a2981 */ /* 0x000f28000c1e1900 */
[----:B------:R-:W4:Y:S04]  /*08d0*/  @P3 LDG.E R28, desc[UR4][R10.64+0xdc] ;  /* 0x0000dc040a1c3981 */ /* 0x000f28000c1e1900 */
[----:B------:R-:W4:Y:S04]  /*08e0*/  @P0 LDG.E R23, desc[UR4][R10.64+0xa4] ;  /* 0x0000a4040a170981 */ /* 0x000f28000c1e1900 */
[----:B------:R-:W4:Y:S04]  /*08f0*/  @P0 LDG.E R20, desc[UR4][R10.64+0xa8] ;  /* 0x0000a8040a140981 */ /* 0x000f28000c1e1900 */
[----:B------:R-:W4:Y:S04]  /*0900*/  @P4 LDG.E R25, desc[UR4][R10.64+0xf0] ;  /* 0x0000f0040a194981 */ /* 0x000f28000c1e1900 */
        /* <DEDUP_REMOVED lines=21> */
[----:B------:R-:W-:Y:S02]  /*0a60*/  LOP3.LUT P0, RZ, R24, 0x8000, RZ, 0xc0, !PT ;  /* 0x0000800018ff7812 */ /* 0x000fe4000780c0ff */
[----:B----4-:R-:W-:Y:S01]  /*0a70*/  @P5 LOP3.LUT R15, R15, R26, RZ, 0x3c, !PT ;  /* 0x0000001a0f0f5212 */ /* 0x010fe200078e3cff */
[----:B------:R-:W4:Y:S04]  /*0a80*/  @P3 LDG.E R24, desc[UR4][R10.64+0xe4] ;  /* 0x0000e4040a183981 */ /* 0x000f28000c1e1900 */
[----:B------:R-:W2:Y:S01]  /*0a90*/  @P6 LDG.E R26, desc[UR4][R10.64+0x118] ;  /* 0x000118040a1a6981 */ /* 0x000ea2000c1e1900 */
        /* <DEDUP_REMOVED lines=8> */
[----:B---3--:R-:W-:-:S03]  /*0b20*/  @P2 LOP3.LUT R3, R3, R22, RZ, 0x3c, !PT ;  /* 0x0000001603032212 */ /* 0x008fc600078e3cff */
[----:B------:R-:W3:Y:S01]  /*0b30*/  @P4 LDG.E R22, desc[UR4][R10.64+0x100] ;  /* 0x000100040a164981 */ /* 0x000ee2000c1e1900 */
[----:B--2---:R-:W-:-:S03]  /*0b40*/  @P6 LOP3.LUT R15, R15, R26, RZ, 0x3c, !PT ;  /* 0x0000001a0f0f6212 */ /* 0x004fc600078e3cff */
[----:B------:R-:W2:Y:S01]  /*0b50*/  @P0 LDG.E R26, desc[UR4][R10.64+0x12c] ;  /* 0x00012c040a1a0981 */ /* 0x000ea2000c1e1900 */
[----:B----4-:R-:W-:-:S03]  /*0b60*/  @P2 LOP3.LUT R2, R2, R23, RZ, 0x3c, !PT ;  /* 0x0000001702022212 */ /* 0x010fc600078e3cff */
[----:B------:R-:W4:Y:S01]  /*0b70*/  @P4 LDG.E R23, desc[UR4][R10.64+0xfc] ;  /* 0x0000fc040a174981 */ /* 0x000f22000c1e1900 */
[----:B------:R-:W-:-:S03]  /*0b80*/  @P2 LOP3.LUT R5, R5, R20, RZ, 0x3c, !PT ;  /* 0x0000001405052212 */ /* 0x000fc600078e3cff */
[----:B------:R-:W4:Y:S01]  /*0b90*/  @P4 LDG.E R20, desc[UR4][R10.64+0xf8] ;  /* 0x0000f8040a144981 */ /* 0x000f22000c1e1900 */
[----:B------:R-:W-:Y:S02]  /*0ba0*/  @P3 LOP3.LUT R2, R2, R27, RZ, 0x3c, !PT ;  /* 0x0000001b02023212 */ /* 0x000fe400078e3cff */
[----:B------:R-:W-:Y:S01]  /*0bb0*/  @P3 LOP3.LUT R4, R4, R25, RZ, 0x3c, !PT ;  /* 0x0000001904043212 */ /* 0x000fe200078e3cff */
[----:B------:R-:W4:Y:S01]  /*0bc0*/  @P5 LDG.E R27, desc[UR4][R10.64+0x110] ;  /* 0x000110040a1b5981 */ /* 0x000f22000c1e1900 */
[----:B------:R-:W-:-:S03]  /*0bd0*/  @P3 LOP3.LUT R5, R5, R24, RZ, 0x3c, !PT ;  /* 0x0000001805053212 */ /* 0x000fc600078e3cff */
[----:B------:R-:W4:Y:S04]  /*0be0*/  @P5 LDG.E R25, desc[UR4][R10.64+0x108] ;  /* 0x000108040a195981 */ /* 0x000f28000c1e1900 */
        /* <DEDUP_REMOVED lines=19> */
[----:B------:R-:W-:-:S05]  /*0d20*/  VIADD R19, R19, 0x10 ;  /* 0x0000001013137836 */ /* 0x000fca0000000000 */
[----:B------:R-:W-:Y:S02]  /*0d30*/  ISETP.NE.AND P1, PT, R19, 0x20, PT ;  /* 0x000000201300780c */ /* 0x000fe40003f25270 */
[----:B------:R-:W-:Y:S02]  /*0d40*/  @P5 LOP3.LUT R3, R3, R18, RZ, 0x3c, !PT ;  /* 0x0000001203035212 */ /* 0x000fe400078e3cff */
[----:B------:R-:W-:Y:S02]  /*0d50*/  @P6 LOP3.LUT R4, R4, R21, RZ, 0x3c, !PT ;  /* 0x0000001504046212 */ /* 0x000fe400078e3cff */
[----:B---3--:R-:W-:-:S04]  /*0d60*/  @P6 LOP3.LUT R3, R3, R22, RZ, 0x3c, !PT ;  /* 0x0000001603036212 */ /* 0x008fc800078e3cff */
[----:B--2---:R-:W-:Y:S02]  /*0d70*/  @P0 LOP3.LUT R3, R3, R26, RZ, 0x3c, !PT ;  /* 0x0000001a03030212 */ /* 0x004fe400078e3cff */
[----:B----4-:R-:W-:Y:S02]  /*0d80*/  @P6 LOP3.LUT R2, R2, R23, RZ, 0x3c, !PT ;  /* 0x0000001702026212 */ /* 0x010fe400078e3cff */
[----:B------:R-:W-:Y:S02]  /*0d90*/  @P6 LOP3.LUT R5, R5, R20, RZ, 0x3c, !PT ;  /* 0x0000001405056212 */ /* 0x000fe400078e3cff */
[----:B------:R-:W-:Y:S02]  /*0da0*/  @P0 LOP3.LUT R2, R2, R27, RZ, 0x3c, !PT ;  /* 0x0000001b02020212 */ /* 0x000fe400078e3cff */
[----:B------:R-:W-:Y:S02]  /*0db0*/  @P0 LOP3.LUT R4, R4, R25, RZ, 0x3c, !PT ;  /* 0x0000001904040212 */ /* 0x000fe400078e3cff */
[----:B------:R-:W-:Y:S01]  /*0dc0*/  @P0 LOP3.LUT R5, R5, R24, RZ, 0x3c, !PT ;  /* 0x0000001805050212 */ /* 0x000fe200078e3cff */
[----:B------:R-:W-:Y:S06]  /*0dd0*/  @P1 BRA `(.L_x_10) ;  /* 0xfffffff400481947 */ /* 0x000fec000383ffff */
[----:B------:R-:W-:-:S05]  /*0de0*/  VIADD R17, R17, 0x1 ;  /* 0x0000000111117836 */ /* 0x000fca0000000000 */
[----:B------:R-:W-:-:S13]  /*0df0*/  ISETP.NE.AND P0, PT, R17, 0x5, PT ;  /* 0x000000051100780c */ /* 0x000fda0003f05270 */
[----:B------:R-:W-:Y:S05]  /*0e00*/  @P0 BRA `(.L_x_11) ;  /* 0xfffffff400300947 */ /* 0x000fea000383ffff */
[----:B------:R1:W-:Y:S01]  /*0e10*/  STG.E.64 desc[UR4][R6.64+0x8], R4 ;  /* 0x0000080406007986 */ /* 0x0003e2000c101b04 */
[----:B------:R-:W-:Y:S01]  /*0e20*/  VIADD R14, R14, 0x1 ;  /* 0x000000010e0e7836 */ /* 0x000fe20000000000 */
[----:B------:R-:W-:Y:S02]  /*0e30*/  LOP3.LUT R11, R0, 0x3, RZ, 0xc0, !PT ;  /* 0x00000003000b7812 */ /* 0x000fe400078ec0ff */
[----:B------:R1:W-:Y:S02]  /*0e40*/  STG.E.64 desc[UR4][R6.64+0x10], R2 ;  /* 0x0000100206007986 */ /* 0x0003e4000c101b04 */
[----:B------:R-:W-:Y:S02]  /*0e50*/  ISETP.GE.U32.AND P0, PT, R14, R11, PT ;  /* 0x0000000b0e00720c */ /* 0x000fe40003f06070 */
[----:B------:R1:W-:Y:S11]  /*0e60*/  STG.E desc[UR4][R6.64+0x4], R15 ;  /* 0x0000040f06007986 */ /* 0x0003f6000c101904 */
[----:B------:R-:W-:Y:S05]  /*0e70*/  @!P0 BRA `(.L_x_12) ;  /* 0xfffffff400048947 */ /* 0x000fea000383ffff */
.L_x_9:
[----:B------:R-:W-:Y:S05]  /*0e80*/  BSYNC.RECONVERGENT B1 ;  /* 0x0000000000017941 */ /* 0x000fea0003800200 */
.L_x_8:
[----:B------:R-:W-:Y:S01]  /*0e90*/  ISETP.GT.U32.AND P0, PT, R0, 0x3, PT ;  /* 0x000000030000780c */ /* 0x000fe20003f04070 */
[----:B------:R-:W-:Y:S01]  /*0ea0*/  VIADD R12, R12, 0x1 ;  /* 0x000000010c0c7836 */ /* 0x000fe20000000000 */
[--C-:B------:R-:W-:Y:S02]  /*0eb0*/  SHF.R.U64 R0, R0, 0x2, R13.reuse ;  /* 0x0000000200007819 */ /* 0x100fe4000000120d */
[----:B------:R-:W-:Y:S02]  /*0ec0*/  ISETP.GT.U32.AND.EX P0, PT, R13, RZ, PT, P0 ;  /* 0x000000ff0d00720c */ /* 0x000fe40003f04100 */
[----:B------:R-:W-:-:S11]  /*0ed0*/  SHF.R.U32.HI R13, RZ, 0x2, R13 ;  /* 0x00000002ff0d7819 */ /* 0x000fd6000001160d */
[----:B------:R-:W-:Y:S05]  /*0ee0*/  @P0 BRA `(.L_x_13) ;  /* 0xfffffff000c80947 */ /* 0x000fea000383ffff */
.L_x_7:
[----:B------:R-:W-:Y:S05]  /*0ef0*/  BSYNC.RECONVERGENT B0 ;  /* 0x0000000000007941 */ /* 0x000fea0003800200 */
.L_x_6:
[----:B------:R-:W-:Y:S04]  /*0f00*/  STG.E.64 desc[UR4][R6.64+0x18], RZ ;  /* 0x000018ff06007986 */ /* 0x000fe8000c101b04 */
[----:B------:R-:W-:Y:S04]  /*0f10*/  STG.E desc[UR4][R6.64+0x20], RZ ;  /* 0x000020ff06007986 */ /* 0x000fe8000c101904 */
[----:B------:R-:W-:Y:S01]  /*0f20*/  STG.E.64 desc[UR4][R6.64+0x28], RZ ;  /* 0x000028ff06007986 */ /* 0x000fe2000c101b04 */
[----:B------:R-:W-:Y:S05]  /*0f30*/  EXIT ;  /* 0x000000000000794d */ /* 0x000fea0003800000 */
.L_x_14:
        /* <DEDUP_REMOVED lines=12> */
.L_x_16:


//--------------------- .nv.global.init           --------------------------
	.section	.nv.global.init,"aw",@progbits
	.align	4
.nv.global.init:
	.type		mrg32k3aM1SubSeq,@object
	.size		mrg32k3aM1SubSeq,(mrg32k3aM2SubSeq - mrg32k3aM1SubSeq)
mrg32k3aM1SubSeq:
        /*0000*/ 	.byte	0x0b, 0xcc, 0xee, 0x04, 0x73, 0x29, 0x8b, 0x6f, 0xf6, 0x53, 0x03, 0xf6, 0x23, 0xf6, 0xea, 0xda
        /* <DEDUP_REMOVED lines=125> */
	.type		mrg32k3aM2SubSeq,@object
	.size		mrg32k3aM2SubSeq,(mrg32k3aM1 - mrg32k3aM2SubSeq)
mrg32k3aM2SubSeq:
        /* <DEDUP_REMOVED lines=126> */
	.type		mrg32k3aM1,@object
	.size		mrg32k3aM1,(mrg32k3aM1Seq - mrg32k3aM1)
mrg32k3aM1:
        /* <DEDUP_REMOVED lines=144> */
	.type		mrg32k3aM1Seq,@object
	.size		mrg32k3aM1Seq,(mrg32k3aM2 - mrg32k3aM1Seq)
mrg32k3aM1Seq:
        /* <DEDUP_REMOVED lines=144> */
	.type		mrg32k3aM2,@object
	.size		mrg32k3aM2,(mrg32k3aM2Seq - mrg32k3aM2)
mrg32k3aM2:
        /* <DEDUP_REMOVED lines=144> */
	.type		mrg32k3aM2Seq,@object
	.size		mrg32k3aM2Seq,(precalc_xorwow_matrix - mrg32k3aM2Seq)
mrg32k3aM2Seq:
        /* <DEDUP_REMOVED lines=144> */
	.type		precalc_xorwow_matrix,@object
	.size		precalc_xorwow_matrix,(precalc_xorwow_offset_matrix - precalc_xorwow_matrix)
precalc_xorwow_matrix:
        /* <DEDUP_REMOVED lines=6400> */
	.type		precalc_xorwow_offset_matrix,@object
	.size		precalc_xorwow_offset_matrix,(.L_1 - precalc_xorwow_offset_matrix)
precalc_xorwow_offset_matrix:
        /* <DEDUP_REMOVED lines=6400> */
.L_1:


//--------------------- .nv.shared._Z21monte_carlo_pi_kernelxP17curandStateXORWOWPy --------------------------
	.section	.nv.shared._Z21monte_carlo_pi_kernelxP17curandStateXORWOWPy,"aw",@nobits
	.sectionflags	@""
	.align	16
	.zero		1024


//--------------------- .nv.shared.reserved.0     --------------------------
	.section	.nv.shared.reserved.0,"aw",@nobits
	.weak		__nv_reservedSMEM_offset_0_alias
	.size		__nv_reservedSMEM_offset_0_alias, 0, 64
	.other		__nv_reservedSMEM_offset_0_alias,@"STO_CUDA_RESERVED_SHARED STV_DEFAULT"
__nv_reservedSMEM_offset_0_alias:
	.zero		0
	.zero		64


//--------------------- .nv.shared._Z11init_curandP17curandStateXORWOWmx --------------------------
	.section	.nv.shared._Z11init_curandP17curandStateXORWOWmx,"aw",@nobits
	.sectionflags	@""
	.align	16
	.zero		1024


//--------------------- .nv.constant0._Z21monte_carlo_pi_kernelxP17curandStateXORWOWPy --------------------------
	.section	.nv.constant0._Z21monte_carlo_pi_kernelxP17curandStateXORWOWPy,"a",@progbits
	.sectionflags	@""
	.align	4
.nv.constant0._Z21monte_carlo_pi_kernelxP17curandStateXORWOWPy:
	.zero		920


//--------------------- .nv.constant0._Z11init_curandP17curandStateXORWOWmx --------------------------
	.section	.nv.constant0._Z11init_curandP17curandStateXORWOWmx,"a",@progbits
	.sectionflags	@""
	.align	4
.nv.constant0._Z11init_curandP17curandStateXORWOWmx:
	.zero		920


//--------------------- SYMBOLS --------------------------

	.type		.nv.reservedSmem.offset0,@object
	.size		.nv.reservedSmem.offset0,0x4
	.type		.nv.reservedSmem.cap,@object
	.size		.nv.reservedSmem.cap,0x4
